def attn_fwd(
    Q,
    K,
    V,
    Out,
    Lse,
    sm_scale,
    stride_qz,
    stride_qh,
    stride_qm,
    stride_qk,
    stride_kz,
    stride_kh,
    stride_kn,
    stride_kk,
    stride_vz,
    stride_vh,
    stride_vn,
    stride_vk,
    stride_oz,
    stride_oh,
    stride_om,
    stride_ok,
    seqlen_q,
    seqlen_k,
    BLOCK_M: tl.constexpr,
    BLOCK_N: tl.constexpr,
    HEAD_DIM: tl.constexpr,
    CAUSAL: tl.constexpr,
):
    start_m = tl.program_id(0)
    off_hz = tl.program_id(1)
    q_off = off_hz * stride_qh
    k_off = off_hz * stride_kh
    v_off = off_hz * stride_vh
    offs_m = start_m * BLOCK_M + tl.arange(0, BLOCK_M)
    offs_d = tl.arange(0, HEAD_DIM)
    offs_n = tl.arange(0, BLOCK_N)
    q_ptrs = Q + q_off + offs_m[:, None] * stride_qm + offs_d[None, :] * stride_qk
    k_ptrs = K + k_off + offs_d[:, None] * stride_kk + offs_n[None, :] * stride_kn
    v_ptrs = V + v_off + offs_n[:, None] * stride_vn + offs_d[None, :] * stride_vk
    m_i = tl.full([BLOCK_M], float("-inf"), dtype=tl.float32)
    l_i = tl.zeros([BLOCK_M], dtype=tl.float32) + 1.0
    acc = tl.zeros([BLOCK_M, HEAD_DIM], dtype=tl.float32)
    q = tl.load(q_ptrs)
    acc, l_i, m_i = _attn_fwd_inner(
        acc,
        l_i,
        m_i,
        q,
        k_ptrs,
        v_ptrs,
        sm_scale,
        stride_kn,
        stride_vn,
        start_m,
        seqlen_k,
        BLOCK_M,
        BLOCK_N,
        HEAD_DIM,
        CAUSAL,
    )
    acc = acc / l_i[:, None]
    lse = m_i + tl.math.log2(l_i) / 1.4426950408889634
    o_ptrs = (
        Out
        + off_hz * stride_oh
        + offs_m[:, None] * stride_om
        + offs_d[None, :] * stride_ok
    )
    tl.store(o_ptrs, acc.to(Out.dtype.element_ty))
    tl.store(Lse + off_hz * seqlen_q + offs_m, lse)

# config = {"BLOCK_M": 32, "BLOCK_N": 16, "HEAD_DIM": 32, "arch": "sm_90", "causal": true, "dtype": "bf16", "num_stages": 2, "num_warps": 8}
# arch = sm_90


// ===== COMPILED SASS (sm_90a) =====

	.target	sm_90a

	.elftype	@"ET_EXEC"


//--------------------- .note.nv.tkinfo           --------------------------
	.section	.note.nv.tkinfo,"",@"SHT_NOTE"
	.sectionflags	@"SHF_NOTE_NV_TKINFO"
	.tkinfo
        /*0018*/ 	.word	0x00000002
        /*0030*/ 	.string	""
        /*0030*/ 	.string	"ptxas"
        /*0030*/ 	.string	"Cuda compilation tools, release 13.0, V13.0.88"
        /*0030*/ 	.string	"Build cuda_13.0.r13.0/compiler.36424714_0"
        /*0030*/ 	.string	"-v  -suppress-debug-info  -lineinfo  -arch sm_90a "



//--------------------- .note.nv.cuinfo           --------------------------
	.section	.note.nv.cuinfo,"",@"SHT_NOTE"
	.sectionflags	@"SHF_NOTE_NV_CUINFO"
        /*0018*/ 	.short	0x0002
        /*001a*/ 	.short	0x005a
        /*001c*/ 	.short	0x0082
	.zero		2


//--------------------- .nv.info                  --------------------------
	.section	.nv.info,"",@"SHT_CUDA_INFO"
	.align	4


	//----- nvinfo : EIATTR_REGCOUNT
	.align		4
        /*0000*/ 	.byte	0x04, 0x2f
        /*0002*/ 	.short	(.L_2 - .L_1)
	.align		4
.L_1:
        /*0004*/ 	.word	index@(attn_fwd)
        /*0008*/ 	.word	0x00000040


	//----- nvinfo : EIATTR_FRAME_SIZE
	.align		4
.L_2:
        /*000c*/ 	.byte	0x04, 0x11
        /*000e*/ 	.short	(.L_4 - .L_3)
	.align		4
.L_3:
        /*0010*/ 	.word	index@(attn_fwd)
        /*0014*/ 	.word	0x00000000


	//----- nvinfo : EIATTR_MIN_STACK_SIZE
	.align		4
.L_4:
        /*0018*/ 	.byte	0x04, 0x12
        /*001a*/ 	.short	(.L_6 - .L_5)
	.align		4
.L_5:
        /*001c*/ 	.word	index@(attn_fwd)
        /*0020*/ 	.word	0x00000000
.L_6:


//--------------------- .nv.compat                --------------------------
	.section	.nv.compat,"",@"SHT_CUDA_COMPAT_INFO"
	.align	4
        /*0000*/ 	.byte	0x02, 0x09, 0x01, 0x00, 0x02, 0x02, 0x01, 0x00, 0x02, 0x05, 0x05, 0x00, 0x03, 0x07, 0x01, 0x01
        /*0010*/ 	.byte	0x02, 0x03, 0x00, 0x00, 0x02, 0x06, 0x01, 0x00, 0x04, 0x0b, 0x08, 0x00, 0x00, 0x00, 0x00, 0x00
        /*0020*/ 	.byte	0x00, 0x00, 0x00, 0x00


//--------------------- .nv.info.attn_fwd         --------------------------
	.section	.nv.info.attn_fwd,"",@"SHT_CUDA_INFO"
	.sectionflags	@""
	.align	4


	//----- nvinfo : EIATTR_CUDA_API_VERSION
	.align		4
        /*0000*/ 	.byte	0x04, 0x37
        /*0002*/ 	.short	(.L_8 - .L_7)
.L_7:
        /*0004*/ 	.word	0x00000082


	//----- nvinfo : EIATTR_KPARAM_INFO
	.align		4
.L_8:
        /*0008*/ 	.byte	0x04, 0x17
        /*000a*/ 	.short	(.L_10 - .L_9)
.L_9:
        /*000c*/ 	.word	0x00000000
        /*0010*/ 	.short	0x0019
        /*0012*/ 	.short	0x0080
        /*0014*/ 	.byte	0x00, 0xf4, 0x21, 0x00


	//----- nvinfo : EIATTR_KPARAM_INFO
	.align		4
.L_10:
        /*0018*/ 	.byte	0x04, 0x17
        /*001a*/ 	.short	(.L_12 - .L_11)
.L_11:
        /*001c*/ 	.word	0x00000000
        /*0020*/ 	.short	0x0018
        /*0022*/ 	.short	0x0078
        /*0024*/ 	.byte	0x00, 0xf4, 0x21, 0x00


	//----- nvinfo : EIATTR_KPARAM_INFO
	.align		4
.L_12:
        /*0028*/ 	.byte	0x04, 0x17
        /*002a*/ 	.short	(.L_14 - .L_13)
.L_13:
        /*002c*/ 	.word	0x00000000
        /*0030*/ 	.short	0x0017
        /*0032*/ 	.short	0x0070
        /*0034*/ 	.byte	0x00, 0xf0, 0x11, 0x00


	//----- nvinfo : EIATTR_KPARAM_INFO
	.align		4
.L_14:
        /*0038*/ 	.byte	0x04, 0x17
        /*003a*/ 	.short	(.L_16 - .L_15)
.L_15:
        /*003c*/ 	.word	0x00000000
        /*0040*/ 	.short	0x0016
        /*0042*/ 	.short	0x006c
        /*0044*/ 	.byte	0x00, 0xf0, 0x11, 0x00


	//----- nvinfo : EIATTR_KPARAM_INFO
	.align		4
.L_16:
        /*0048*/ 	.byte	0x04, 0x17
        /*004a*/ 	.short	(.L_18 - .L_17)
.L_17:
        /*004c*/ 	.word	0x00000000
        /*0050*/ 	.short	0x0015
        /*0052*/ 	.short	0x0068
        /*0054*/ 	.byte	0x00, 0xf0, 0x11, 0x00


	//----- nvinfo : EIATTR_KPARAM_INFO
	.align		4
.L_18:
        /*0058*/ 	.byte	0x04, 0x17
        /*005a*/ 	.short	(.L_20 - .L_19)
.L_19:
        /*005c*/ 	.word	0x00000000
        /*0060*/ 	.short	0x0014
        /*0062*/ 	.short	0x0064
        /*0064*/ 	.byte	0x00, 0xf0, 0x11, 0x00


	//----- nvinfo : EIATTR_KPARAM_INFO
	.align		4
.L_20:
        /*0068*/ 	.byte	0x04, 0x17
        /*006a*/ 	.short	(.L_22 - .L_21)
.L_21:
        /*006c*/ 	.word	0x00000000
        /*0070*/ 	.short	0x0013
        /*0072*/ 	.short	0x0060
        /*0074*/ 	.byte	0x00, 0xf0, 0x11, 0x00


	//----- nvinfo : EIATTR_KPARAM_INFO
	.align		4
.L_22:
        /*0078*/ 	.byte	0x04, 0x17
        /*007a*/ 	.short	(.L_24 - .L_23)
.L_23:
        /*007c*/ 	.word	0x00000000
        /*0080*/ 	.short	0x0012
        /*0082*/ 	.short	0x005c
        /*0084*/ 	.byte	0x00, 0xf0, 0x11, 0x00


	//----- nvinfo : EIATTR_KPARAM_INFO
	.align		4
.L_24:
        /*0088*/ 	.byte	0x04, 0x17
        /*008a*/ 	.short	(.L_26 - .L_25)
.L_25:
        /*008c*/ 	.word	0x00000000
        /*0090*/ 	.short	0x0011
        /*0092*/ 	.short	0x0058
        /*0094*/ 	.byte	0x00, 0xf0, 0x11, 0x00


	//----- nvinfo : EIATTR_KPARAM_INFO
	.align		4
.L_26:
        /*0098*/ 	.byte	0x04, 0x17
        /*009a*/ 	.short	(.L_28 - .L_27)
.L_27:
        /*009c*/ 	.word	0x00000000
        /*00a0*/ 	.short	0x0010
        /*00a2*/ 	.short	0x0054
        /*00a4*/ 	.byte	0x00, 0xf0, 0x11, 0x00


	//----- nvinfo : EIATTR_KPARAM_INFO
	.align		4
.L_28:
        /*00a8*/ 	.byte	0x04, 0x17
        /*00aa*/ 	.short	(.L_30 - .L_29)
.L_29:
        /*00ac*/ 	.word	0x00000000
        /*00b0*/ 	.short	0x000f
        /*00b2*/ 	.short	0x0050
        /*00b4*/ 	.byte	0x00, 0xf0, 0x11, 0x00


	//----- nvinfo : EIATTR_KPARAM_INFO
	.align		4
.L_30:
        /*00b8*/ 	.byte	0x04, 0x17
        /*00ba*/ 	.short	(.L_32 - .L_31)
.L_31:
        /*00bc*/ 	.word	0x00000000
        /*00c0*/ 	.short	0x000e
        /*00c2*/ 	.short	0x004c
        /*00c4*/ 	.byte	0x00, 0xf0, 0x11, 0x00


	//----- nvinfo : EIATTR_KPARAM_INFO
	.align		4
.L_32:
        /*00c8*/ 	.byte	0x04, 0x17
        /*00ca*/ 	.short	(.L_34 - .L_33)
.L_33:
        /*00cc*/ 	.word	0x00000000
        /*00d0*/ 	.short	0x000d
        /*00d2*/ 	.short	0x0048
        /*00d4*/ 	.byte	0x00, 0xf0, 0x11, 0x00


	//----- nvinfo : EIATTR_KPARAM_INFO
	.align		4
.L_34:
        /*00d8*/ 	.byte	0x04, 0x17
        /*00da*/ 	.short	(.L_36 - .L_35)
.L_35:
        /*00dc*/ 	.word	0x00000000
        /*00e0*/ 	.short	0x000c
        /*00e2*/ 	.short	0x0044
        /*00e4*/ 	.byte	0x00, 0xf0, 0x11, 0x00


	//----- nvinfo : EIATTR_KPARAM_INFO
	.align		4
.L_36:
        /*00e8*/ 	.byte	0x04, 0x17
        /*00ea*/ 	.short	(.L_38 - .L_37)
.L_37:
        /*00ec*/ 	.word	0x00000000
        /*00f0*/ 	.short	0x000b
        /*00f2*/ 	.short	0x0040
        /*00f4*/ 	.byte	0x00, 0xf0, 0x11, 0x00


	//----- nvinfo : EIATTR_KPARAM_INFO
	.align		4
.L_38:
        /*00f8*/ 	.byte	0x04, 0x17
        /*00fa*/ 	.short	(.L_40 - .L_39)
.L_39:
        /*00fc*/ 	.word	0x00000000
        /*0100*/ 	.short	0x000a
        /*0102*/ 	.short	0x003c
        /*0104*/ 	.byte	0x00, 0xf0, 0x11, 0x00


	//----- nvinfo : EIATTR_KPARAM_INFO
	.align		4
.L_40:
        /*0108*/ 	.byte	0x04, 0x17
        /*010a*/ 	.short	(.L_42 - .L_41)
.L_41:
        /*010c*/ 	.word	0x00000000
        /*0110*/ 	.short	0x0009
        /*0112*/ 	.short	0x0038
        /*0114*/ 	.byte	0x00, 0xf0, 0x11, 0x00


	//----- nvinfo : EIATTR_KPARAM_INFO
	.align		4
.L_42:
        /*0118*/ 	.byte	0x04, 0x17
        /*011a*/ 	.short	(.L_44 - .L_43)
.L_43:
        /*011c*/ 	.word	0x00000000
        /*0120*/ 	.short	0x0008
        /*0122*/ 	.short	0x0034
        /*0124*/ 	.byte	0x00, 0xf0, 0x11, 0x00


	//----- nvinfo : EIATTR_KPARAM_INFO
	.align		4
.L_44:
        /*0128*/ 	.byte	0x04, 0x17
        /*012a*/ 	.short	(.L_46 - .L_45)
.L_45:
        /*012c*/ 	.word	0x00000000
        /*0130*/ 	.short	0x0007
        /*0132*/ 	.short	0x0030
        /*0134*/ 	.byte	0x00, 0xf0, 0x11, 0x00


	//----- nvinfo : EIATTR_KPARAM_INFO
	.align		4
.L_46:
        /*0138*/ 	.byte	0x04, 0x17
        /*013a*/ 	.short	(.L_48 - .L_47)
.L_47:
        /*013c*/ 	.word	0x00000000
        /*0140*/ 	.short	0x0006
        /*0142*/ 	.short	0x002c
        /*0144*/ 	.byte	0x00, 0xf0, 0x11, 0x00


	//----- nvinfo : EIATTR_KPARAM_INFO
	.align		4
.L_48:
        /*0148*/ 	.byte	0x04, 0x17
        /*014a*/ 	.short	(.L_50 - .L_49)
.L_49:
        /*014c*/ 	.word	0x00000000
        /*0150*/ 	.short	0x0005
        /*0152*/ 	.short	0x0028
        /*0154*/ 	.byte	0x00, 0xf0, 0x11, 0x00


	//----- nvinfo : EIATTR_KPARAM_INFO
	.align		4
.L_50:
        /*0158*/ 	.byte	0x04, 0x17
        /*015a*/ 	.short	(.L_52 - .L_51)
.L_51:
        /*015c*/ 	.word	0x00000000
        /*0160*/ 	.short	0x0004
        /*0162*/ 	.short	0x0020
        /*0164*/ 	.byte	0x00, 0xf4, 0x21, 0x00


	//----- nvinfo : EIATTR_KPARAM_INFO
	.align		4
.L_52:
        /*0168*/ 	.byte	0x04, 0x17
        /*016a*/ 	.short	(.L_54 - .L_53)
.L_53:
        /*016c*/ 	.word	0x00000000
        /*0170*/ 	.short	0x0003
        /*0172*/ 	.short	0x0018
        /*0174*/ 	.byte	0x00, 0xf4, 0x21, 0x00


	//----- nvinfo : EIATTR_KPARAM_INFO
	.align		4
.L_54:
        /*0178*/ 	.byte	0x04, 0x17
        /*017a*/ 	.short	(.L_56 - .L_55)
.L_55:
        /*017c*/ 	.word	0x00000000
        /*0180*/ 	.short	0x0002
        /*0182*/ 	.short	0x0010
        /*0184*/ 	.byte	0x00, 0xf4, 0x21, 0x00


	//----- nvinfo : EIATTR_KPARAM_INFO
	.align		4
.L_56:
        /*0188*/ 	.byte	0x04, 0x17
        /*018a*/ 	.short	(.L_58 - .L_57)
.L_57:
        /*018c*/ 	.word	0x00000000
        /*0190*/ 	.short	0x0001
        /*0192*/ 	.short	0x0008
        /*0194*/ 	.byte	0x00, 0xf4, 0x21, 0x00


	//----- nvinfo : EIATTR_KPARAM_INFO
	.align		4
.L_58:
        /*0198*/ 	.byte	0x04, 0x17
        /*019a*/ 	.short	(.L_60 - .L_59)
.L_59:
        /*019c*/ 	.word	0x00000000
        /*01a0*/ 	.short	0x0000
        /*01a2*/ 	.short	0x0000
        /*01a4*/ 	.byte	0x00, 0xf4, 0x21, 0x00


	//----- nvinfo : EIATTR_SPARSE_MMA_MASK
	.align		4
.L_60:
        /*01a8*/ 	.byte	0x03, 0x50
        /*01aa*/ 	.short	0x0000


	//----- nvinfo : EIATTR_MAXREG_COUNT
	.align		4
        /*01ac*/ 	.byte	0x03, 0x1b
        /*01ae*/ 	.short	0x00ff


	//----- nvinfo : EIATTR_NUM_BARRIERS
	.align		4
        /*01b0*/ 	.byte	0x02, 0x4c
        /*01b2*/ 	.byte	0x01
	.zero		1


	//----- nvinfo : EIATTR_MERCURY_ISA_VERSION
	.align		4
        /*01b4*/ 	.byte	0x03, 0x5f
        /*01b6*/ 	.short	0x0101


	//----- nvinfo : EIATTR_COOP_GROUP_MASK_REGIDS
	.align		4
        /*01b8*/ 	.byte	0x04, 0x29
        /*01ba*/ 	.short	(.L_62 - .L_61)


	//   ....[0]....
.L_61:
        /*01bc*/ 	.word	0xffffffff


	//   ....[1]....
        /*01c0*/ 	.word	0xffffffff


	//   ....[2]....
        /*01c4*/ 	.word	0xffffffff


	//   ....[3]....
        /*01c8*/ 	.word	0xffffffff


	//   ....[4]....
        /*01cc*/ 	.word	0xffffffff


	//   ....[5]....
        /*01d0*/ 	.word	0xffffffff


	//   ....[6]....
        /*01d4*/ 	.word	0xffffffff


	//   ....[7]....
        /*01d8*/ 	.word	0xffffffff


	//----- nvinfo : EIATTR_COOP_GROUP_INSTR_OFFSETS
	.align		4
.L_62:
        /*01dc*/ 	.byte	0x04, 0x28
        /*01de*/ 	.short	(.L_64 - .L_63)


	//   ....[0]....
.L_63:
        /*01e0*/ 	.word	0x00000e50


	//   ....[1]....
        /*01e4*/ 	.word	0x00000e60


	//   ....[2]....
        /*01e8*/ 	.word	0x00000e90


	//   ....[3]....
        /*01ec*/ 	.word	0x00000ea0


	//   ....[4]....
        /*01f0*/ 	.word	0x000011c0


	//   ....[5]....
        /*01f4*/ 	.word	0x000011e0


	//   ....[6]....
        /*01f8*/ 	.word	0x00001320


	//   ....[7]....
        /*01fc*/ 	.word	0x00001350


	//----- nvinfo : EIATTR_EXIT_INSTR_OFFSETS
	.align		4
.L_64:
        /*0200*/ 	.byte	0x04, 0x1c
        /*0202*/ 	.short	(.L_66 - .L_65)


	//   ....[0]....
.L_65:
        /*0204*/ 	.word	0x000020d0


	//   ....[1]....
        /*0208*/ 	.word	0x00002100


	//----- nvinfo : EIATTR_REQNTID
	.align		4
.L_66:
        /*020c*/ 	.byte	0x04, 0x10
        /*020e*/ 	.short	(.L_68 - .L_67)
.L_67:
        /*0210*/ 	.word	0x00000100
        /*0214*/ 	.word	0x00000001
        /*0218*/ 	.word	0x00000001


	//----- nvinfo : EIATTR_CBANK_PARAM_SIZE
	.align		4
.L_68:
        /*021c*/ 	.byte	0x03, 0x19
        /*021e*/ 	.short	0x0088


	//----- nvinfo : EIATTR_PARAM_CBANK
	.align		4
        /*0220*/ 	.byte	0x04, 0x0a
        /*0222*/ 	.short	(.L_70 - .L_69)
	.align		4
.L_69:
        /*0224*/ 	.word	index@(.nv.constant0.attn_fwd)
        /*0228*/ 	.short	0x0210
        /*022a*/ 	.short	0x0088


	//----- nvinfo : EIATTR_SW_WAR
	.align		4
.L_70:
        /*022c*/ 	.byte	0x04, 0x36
        /*022e*/ 	.short	(.L_72 - .L_71)
.L_71:
        /*0230*/ 	.word	0x00000008
.L_72:


//--------------------- .nv.callgraph             --------------------------
	.section	.nv.callgraph,"",@"SHT_CUDA_CALLGRAPH"
	.align	4
	.sectionentsize	8
	.align		4
        /*0000*/ 	.word	0x00000000
	.align		4
        /*0004*/ 	.word	0xffffffff
	.align		4
        /*0008*/ 	.word	0x00000000
	.align		4
        /*000c*/ 	.word	0xfffffffe
	.align		4
        /*0010*/ 	.word	0x00000000
	.align		4
        /*0014*/ 	.word	0xfffffffd
	.align		4
        /*0018*/ 	.word	0x00000000
	.align		4
        /*001c*/ 	.word	0xfffffffc


//--------------------- .nv.constant4             --------------------------
	.section	.nv.constant4,"a",@progbits
	.align	8
	.align		8
.nv.constant4:
        /*0000*/ 	.dword	_$_str


//--------------------- .text.attn_fwd            --------------------------
	.section	.text.attn_fwd,"ax",@progbits
	.align	128
        .global         attn_fwd
        .type           attn_fwd,@function
        .size           attn_fwd,(.L_x_3 - attn_fwd)
        .other          attn_fwd,@"STO_CUDA_ENTRY STV_DEFAULT"
attn_fwd:
.text.attn_fwd:
[----:B------:R-:W-:Y:S08]  /*0000*/  LDC R1, c[0x0][0x28] ;  /* 0x00000a00ff017b82 */ /* 0x000ff00000000800 */
[----:B------:R-:W0:Y:S01]  /*0010*/  S2UR UR8, SR_CTAID.X ;  /* 0x00000000000879c3 */ /* 0x000e220000002500 */
[----:B------:R-:W1:Y:S01]  /*0020*/  S2R R3, SR_TID.X ;  /* 0x0000000000037919 */ /* 0x000e620000002100 */
[----:B------:R-:W-:Y:S01]  /*0030*/  ULDC.64 UR4, c[0x0][0x240] ;  /* 0x0000900000047ab9 */ /* 0x000fe20000000a00 */
[----:B------:R-:W-:-:S05]  /*0040*/  ULDC.64 UR16, c[0x0][0x208] ;  /* 0x0000820000107ab9 */ /* 0x000fca0000000a00 */
[----:B------:R-:W2:Y:S08]  /*0050*/  S2UR UR10, SR_CTAID.Y ;  /* 0x00000000000a79c3 */ /* 0x000eb00000002600 */
[----:B------:R-:W3:Y:S01]  /*0060*/  LDC R6, c[0x0][0x248] ;  /* 0x00009200ff067b82 */ /* 0x000ee20000000800 */
[----:B0-----:R-:W-:-:S07]  /*0070*/  USHF.L.U32 UR8, UR8, 0x5, URZ ;  /* 0x0000000508087899 */ /* 0x001fce000800063f */
[----:B------:R-:W0:Y:S01]  /*0080*/  LDC.64 R12, c[0x0][0x210] ;  /* 0x00008400ff0c7b82 */ /* 0x000e220000000a00 */
[----:B------:R-:W-:Y:S01]  /*0090*/  IMAD.U32 R0, RZ, RZ, UR8 ;  /* 0x00000008ff007e24 */ /* 0x000fe2000f8e00ff */
[----:B--2---:R-:W-:Y:S01]  /*00a0*/  UIMAD UR4, UR10, UR4, URZ ;  /* 0x000000040a0472a4 */ /* 0x004fe2000f8e023f */
[----:B-1----:R-:W-:-:S03]  /*00b0*/  SHF.R.U32.HI R2, RZ, 0x5, R3 ;  /* 0x00000005ff027819 */ /* 0x002fc60000011603 */
[----:B------:R-:W-:Y:S01]  /*00c0*/  LOP3.LUT R47, R0, 0x1f, R3, 0xf8, !PT ;  /* 0x0000001f002f7812 */ /* 0x000fe200078ef803 */
[----:B------:R-:W-:Y:S01]  /*00d0*/  USHF.L.U32 UR6, UR4, 0x1, URZ ;  /* 0x0000000104067899 */ /* 0x000fe2000800063f */
[----:B------:R-:W-:Y:S02]  /*00e0*/  SGXT.U32 R0, R2, 0x3 ;  /* 0x000000030200781a */ /* 0x000fe40000000000 */
[----:B------:R-:W-:Y:S01]  /*00f0*/  LEA.HI R4, R3, 0x18, RZ, 0x1b ;  /* 0x0000001803047811 */ /* 0x000fe200078fd8ff */
[----:B------:R-:W-:Y:S01]  /*0100*/  IMAD R2, R47, UR5, RZ ;  /* 0x000000052f027c24 */ /* 0x000fe2000f8e02ff */
[----:B------:R-:W-:Y:S01]  /*0110*/  UIMAD.WIDE UR4, UR4, 0x2, URZ ;  /* 0x00000002040478a5 */ /* 0x000fe2000f8e023f */
[----:B---3--:R-:W-:Y:S02]  /*0120*/  IMAD R7, R0, R6, RZ ;  /* 0x0000000600077224 */ /* 0x008fe400078e02ff */
[C---:B------:R-:W-:Y:S02]  /*0130*/  IMAD.SHL.U32 R5, R2.reuse, 0x2, RZ ;  /* 0x0000000202057824 */ /* 0x040fe400078e00ff */
[----:B------:R-:W-:Y:S01]  /*0140*/  IMAD.HI R2, R2, 0x2, RZ ;  /* 0x0000000202027827 */ /* 0x000fe200078e02ff */
[----:B------:R-:W-:-:S02]  /*0150*/  LEA R9, R6, R7, 0x3 ;  /* 0x0000000706097211 */ /* 0x000fc400078e18ff */
[----:B0-----:R-:W-:Y:S01]  /*0160*/  IADD3 R12, P0, P1, R5, UR6, R12 ;  /* 0x00000006050c7c10 */ /* 0x001fe2000f91e00c */
[----:B------:R-:W-:Y:S02]  /*0170*/  IMAD R5, R4, R6, RZ ;  /* 0x0000000604057224 */ /* 0x000fe400078e02ff */
[----:B------:R-:W-:Y:S01]  /*0180*/  IMAD R4, R6, 0x8, R9 ;  /* 0x0000000806047824 */ /* 0x000fe200078e0209 */
[----:B------:R-:W-:Y:S02]  /*0190*/  IADD3.X R2, R2, UR5, R13, P0, P1 ;  /* 0x0000000502027c10 */ /* 0x000fe400087e240d */
[-C--:B------:R-:W-:Y:S02]  /*01a0*/  LEA R6, P0, R7, R12.reuse, 0x1 ;  /* 0x0000000c07067211 */ /* 0x080fe400078008ff */
[-C--:B------:R-:W-:Y:S02]  /*01b0*/  LEA R8, P1, R9, R12.reuse, 0x1 ;  /* 0x0000000c09087211 */ /* 0x080fe400078208ff */
[----:B------:R-:W-:-:S02]  /*01c0*/  LEA R10, P2, R4, R12, 0x1 ;  /* 0x0000000c040a7211 */ /* 0x000fc400078408ff */
[----:B------:R-:W-:Y:S02]  /*01d0*/  LEA R12, P3, R5, R12, 0x1 ;  /* 0x0000000c050c7211 */ /* 0x000fe400078608ff */
[-C--:B------:R-:W-:Y:S02]  /*01e0*/  LEA.HI.X.SX32 R7, R7, R2.reuse, 0x1, P0 ;  /* 0x0000000207077211 */ /* 0x080fe400000f0eff */
[-C--:B------:R-:W-:Y:S02]  /*01f0*/  LEA.HI.X.SX32 R9, R9, R2.reuse, 0x1, P1 ;  /* 0x0000000209097211 */ /* 0x080fe400008f0eff */
[-C--:B------:R-:W-:Y:S02]  /*0200*/  LEA.HI.X.SX32 R11, R4, R2.reuse, 0x1, P2 ;  /* 0x00000002040b7211 */ /* 0x080fe400010f0eff */
[----:B------:R-:W-:Y:S01]  /*0210*/  LEA.HI.X.SX32 R13, R5, R2, 0x1, P3 ;  /* 0x00000002050d7211 */ /* 0x000fe200018f0eff */
[----:B------:R0:W2:Y:S04]  /*0220*/  LDG.E.U16 R7, desc[UR16][R6.64] ;  /* 0x0000001006077981 */ /* 0x0000a8000c1e1500 */
[----:B------:R-:W3:Y:S04]  /*0230*/  LDG.E.U16 R9, desc[UR16][R8.64] ;  /* 0x0000001008097981 */ /* 0x000ee8000c1e1500 */
[----:B------:R-:W4:Y:S04]  /*0240*/  LDG.E.U16 R11, desc[UR16][R10.64] ;  /* 0x000000100a0b7981 */ /* 0x000f28000c1e1500 */
[----:B------:R-:W5:Y:S01]  /*0250*/  LDG.E.U16 R13, desc[UR16][R12.64] ;  /* 0x000000100c0d7981 */ /* 0x000f62000c1e1500 */
[----:B------:R-:W1:Y:S01]  /*0260*/  S2UR UR9, SR_CgaCtaId ;  /* 0x00000000000979c3 */ /* 0x000e620000008800 */
[----:B------:R-:W-:Y:S01]  /*0270*/  UIADD3 UR11, UR8, 0x20, URZ ;  /* 0x00000020080b7890 */ /* 0x000fe2000fffe03f */
[C---:B------:R-:W-:Y:S01]  /*0280*/  LOP3.LUT R2, R3.reuse, 0xc0, RZ, 0xc0, !PT ;  /* 0x000000c003027812 */ /* 0x040fe200078ec0ff */
[----:B------:R-:W-:Y:S01]  /*0290*/  UMOV UR4, 0x400 ;  /* 0x0000040000047882 */ /* 0x000fe20000000000 */
[----:B------:R-:W-:Y:S01]  /*02a0*/  IMAD.SHL.U32 R5, R3, 0x2, RZ ;  /* 0x0000000203057824 */ /* 0x000fe200078e00ff */
[----:B------:R-:W-:Y:S01]  /*02b0*/  UISETP.GE.AND UP0, UPT, UR11, 0x1, UPT ;  /* 0x000000010b00788c */ /* 0x000fe2000bf06270 */
[----:B------:R-:W-:Y:S01]  /*02c0*/  SHF.R.U32.HI R2, RZ, 0x2, R2 ;  /* 0x00000002ff027819 */ /* 0x000fe20000011602 */
[----:B------:R-:W-:Y:S01]  /*02d0*/  IMAD.MOV.U32 R45, RZ, RZ, 0x3f800000 ;  /* 0x3f800000ff2d7424 */ /* 0x000fe200078e00ff */
[----:B------:R-:W-:Y:S01]  /*02e0*/  MOV R37, 0xff800000 ;  /* 0xff80000000257802 */ /* 0x000fe20000000f00 */
[----:B------:R-:W-:Y:S01]  /*02f0*/  IMAD.MOV.U32 R44, RZ, RZ, 0x3f800000 ;  /* 0x3f800000ff2c7424 */ /* 0x000fe200078e00ff */
[----:B------:R-:W-:-:S02]  /*0300*/  LOP3.LUT R46, R2, 0x1fe, R5, 0x78, !PT ;  /* 0x000001fe022e7812 */ /* 0x000fc400078e7805 */
[----:B------:R-:W-:Y:S02]  /*0310*/  CS2R R28, SRZ ;  /* 0x00000000001c7805 */ /* 0x000fe4000001ff00 */
[----:B------:R-:W-:Y:S02]  /*0320*/  PLOP3.LUT P0, PT, PT, PT, UP0, 0x80, 0x0 ;  /* 0x000000000000781c */ /* 0x000fe40003f0f008 */
[----:B------:R-:W-:Y:S02]  /*0330*/  CS2R R30, SRZ ;  /* 0x00000000001e7805 */ /* 0x000fe4000001ff00 */
[----:B------:R-:W-:Y:S02]  /*0340*/  MOV R39, 0xff800000 ;  /* 0xff80000000277802 */ /* 0x000fe40000000f00 */
[----:B------:R-:W-:Y:S02]  /*0350*/  CS2R R16, SRZ ;  /* 0x0000000000107805 */ /* 0x000fe4000001ff00 */
[----:B------:R-:W-:-:S02]  /*0360*/  CS2R R18, SRZ ;  /* 0x0000000000127805 */ /* 0x000fc4000001ff00 */
[----:B------:R-:W-:Y:S02]  /*0370*/  CS2R R24, SRZ ;  /* 0x0000000000187805 */ /* 0x000fe4000001ff00 */
[----:B------:R-:W-:Y:S02]  /*0380*/  CS2R R26, SRZ ;  /* 0x00000000001a7805 */ /* 0x000fe4000001ff00 */
[----:B------:R-:W-:Y:S02]  /*0390*/  CS2R R20, SRZ ;  /* 0x0000000000147805 */ /* 0x000fe4000001ff00 */
[----:B------:R-:W-:Y:S02]  /*03a0*/  CS2R R22, SRZ ;  /* 0x0000000000167805 */ /* 0x000fe4000001ff00 */
[C---:B0-----:R-:W-:Y:S01]  /*03b0*/  LOP3.LUT R6, R3.reuse, 0x1c, RZ, 0xc0, !PT ;  /* 0x0000001c03067812 */ /* 0x041fe200078ec0ff */
[C---:B------:R-:W-:Y:S01]  /*03c0*/  IMAD.SHL.U32 R4, R3.reuse, 0x8, RZ ;  /* 0x0000000803047824 */ /* 0x040fe200078e00ff */
[----:B------:R-:W-:Y:S01]  /*03d0*/  LOP3.LUT R2, R3, 0x20, RZ, 0xc0, !PT ;  /* 0x0000002003027812 */ /* 0x000fe200078ec0ff */
[----:B-1----:R-:W-:-:S09]  /*03e0*/  ULEA UR9, UR9, UR4, 0x18 ;  /* 0x0000000409097291 */ /* 0x002fd2000f8ec03f */
[----:B--2---:R0:W-:Y:S04]  /*03f0*/  STS.U16 [R46+UR9], R7 ;  /* 0x000000072e007988 */ /* 0x0041e80008000409 */
[----:B---3--:R0:W-:Y:S04]  /*0400*/  STS.U16 [R46+UR9+0x200], R9 ;  /* 0x000200092e007988 */ /* 0x0081e80008000409 */
[----:B----4-:R0:W-:Y:S04]  /*0410*/  STS.U16 [R46+UR9+0x400], R11 ;  /* 0x0004000b2e007988 */ /* 0x0101e80008000409 */
[----:B-----5:R0:W-:Y:S01]  /*0420*/  STS.U16 [R46+UR9+0x600], R13 ;  /* 0x0006000d2e007988 */ /* 0x0201e20008000409 */
[----:B------:R-:W-:Y:S05]  /*0430*/  @!P0 BRA `(.L_x_0) ;  /* 0x0000000c00e88947 */ /* 0x000fea0003800000 */
[----:B0-----:R-:W-:Y:S01]  /*0440*/  SHF.R.U32.HI R9, RZ, 0x1, R2 ;  /* 0x00000001ff097819 */ /* 0x001fe20000011602 */
[----:B------:R-:W-:Y:S01]  /*0450*/  ULDC.64 UR12, c[0x0][0x250] ;  /* 0x00009400000c7ab9 */ /* 0x000fe20000000a00 */
[C---:B------:R-:W-:Y:S01]  /*0460*/  LOP3.LUT R2, R3.reuse, 0x1f, RZ, 0xc0, !PT ;  /* 0x0000001f03027812 */ /* 0x040fe200078ec0ff */
[----:B------:R-:W-:Y:S01]  /*0470*/  UIMAD UR4, UR10, UR12, URZ ;  /* 0x0000000c0a0472a4 */ /* 0x000fe2000f8e023f */
[C---:B------:R-:W-:Y:S01]  /*0480*/  IMAD.SHL.U32 R10, R3.reuse, 0x40, RZ ;  /* 0x00000040030a7824 */ /* 0x040fe200078e00ff */
[----:B------:R-:W-:Y:S01]  /*0490*/  ULDC UR5, c[0x0][0x258] ;  /* 0x0000960000057ab9 */ /* 0x000fe20000000800 */
[----:B------:R-:W-:Y:S01]  /*04a0*/  ULDC.64 UR14, c[0x0][0x260] ;  /* 0x00009800000e7ab9 */ /* 0x000fe20000000a00 */
[----:B------:R-:W-:Y:S01]  /*04b0*/  IMAD R8, R2, UR5, RZ ;  /* 0x0000000502087c24 */ /* 0x000fe2000f8e02ff */
[----:B------:R-:W-:Y:S01]  /*04c0*/  LOP3.LUT R7, R3, 0xf, RZ, 0xc0, !PT ;  /* 0x0000000f03077812 */ /* 0x000fe200078ec0ff */
[----:B------:R-:W-:Y:S01]  /*04d0*/  USHF.L.U32 UR5, UR4, 0x1, URZ ;  /* 0x0000000104057899 */ /* 0x000fe2000800063f */
[----:B------:R-:W-:Y:S01]  /*04e0*/  LOP3.LUT R11, R10, 0x1c0, RZ, 0xc0, !PT ;  /* 0x000001c00a0b7812 */ /* 0x000fe200078ec0ff */
[----:B------:R-:W-:Y:S01]  /*04f0*/  UIMAD UR6, UR10, UR14, URZ ;  /* 0x0000000e0a0672a4 */ /* 0x000fe2000f8e023f */
[----:B------:R-:W-:Y:S01]  /*0500*/  SHF.L.U32 R2, R8, 0x1, RZ ;  /* 0x0000000108027819 */ /* 0x000fe200000006ff */
[----:B------:R-:W-:Y:S01]  /*0510*/  IMAD R10, R7, UR15, RZ ;  /* 0x0000000f070a7c24 */ /* 0x000fe2000f8e02ff */
[----:B------:R-:W-:Y:S01]  /*0520*/  LOP3.LUT R12, R11, 0x30, R4, 0xf8, !PT ;  /* 0x000000300b0c7812 */ /* 0x000fe200078ef804 */
[----:B------:R-:W-:Y:S01]  /*0530*/  USHF.L.U32 UR7, UR6, 0x1, URZ ;  /* 0x0000000106077899 */ /* 0x000fe2000800063f */
[----:B------:R-:W-:Y:S01]  /*0540*/  IMAD.U32 R7, RZ, RZ, UR5 ;  /* 0x00000005ff077e24 */ /* 0x000fe2000f8e00ff */
[----:B------:R-:W-:Y:S01]  /*0550*/  ULDC.64 UR18, c[0x0][0x218] ;  /* 0x0000860000127ab9 */ /* 0x000fe20000000a00 */
[----:B------:R-:W-:Y:S01]  /*0560*/  LEA.HI R6, R6, R9, RZ, 0x1e ;  /* 0x0000000906067211 */ /* 0x000fe200078ff0ff */
[----:B------:R-:W-:Y:S01]  /*0570*/  IMAD.SHL.U32 R4, R10, 0x2, RZ ;  /* 0x000000020a047824 */ /* 0x000fe200078e00ff */
[----:B------:R-:W0:Y:S01]  /*0580*/  LDC R15, c[0x0][0x268] ;  /* 0x00009a00ff0f7b82 */ /* 0x000e220000000800 */
[----:B------:R-:W-:Y:S01]  /*0590*/  MOV R9, UR7 ;  /* 0x0000000700097c02 */ /* 0x000fe20008000f00 */
[----:B------:R-:W-:Y:S01]  /*05a0*/  ULDC.64 UR20, c[0x0][0x220] ;  /* 0x0000880000147ab9 */ /* 0x000fe20000000a00 */
[----:B------:R-:W-:Y:S01]  /*05b0*/  IADD3 R56, P0, P1, R2, UR18, R7 ;  /* 0x0000001202387c10 */ /* 0x000fe2000f91e007 */
[----:B------:R-:W-:Y:S01]  /*05c0*/  UIMAD.WIDE UR4, UR4, 0x2, URZ ;  /* 0x00000002040478a5 */ /* 0x000fe2000f8e023f */
[----:B------:R-:W-:Y:S01]  /*05d0*/  LOP3.LUT R2, R5, 0x10, RZ, 0xc0, !PT ;  /* 0x0000001005027812 */ /* 0x000fe200078ec0ff */
[----:B------:R-:W-:Y:S01]  /*05e0*/  UIMAD.WIDE UR6, UR6, 0x2, URZ ;  /* 0x00000002060678a5 */ /* 0x000fe2000f8e023f */
[----:B------:R-:W-:Y:S01]  /*05f0*/  IADD3 R52, P2, P3, R4, UR20, R9 ;  /* 0x0000001404347c10 */ /* 0x000fe2000fb5e009 */
[----:B------:R-:W-:Y:S01]  /*0600*/  IMAD.HI R8, R8, 0x2, RZ ;  /* 0x0000000208087827 */ /* 0x000fe200078e02ff */
[----:B------:R-:W-:-:S02]  /*0610*/  SHF.R.S32.HI R13, RZ, 0x2, R3 ;  /* 0x00000002ff0d7819 */ /* 0x000fc40000011403 */
[----:B------:R-:W-:Y:S02]  /*0620*/  CS2R R28, SRZ ;  /* 0x00000000001c7805 */ /* 0x000fe4000001ff00 */
[----:B------:R-:W-:Y:S01]  /*0630*/  LOP3.LUT R4, R3, 0x10, RZ, 0xc0, !PT ;  /* 0x0000001003047812 */ /* 0x000fe200078ec0ff */
[----:B------:R-:W-:Y:S01]  /*0640*/  IMAD.HI R10, R10, 0x2, RZ ;  /* 0x000000020a0a7827 */ /* 0x000fe200078e02ff */
[--C-:B------:R-:W-:Y:S02]  /*0650*/  LOP3.LUT R9, R2, 0x20, R3.reuse, 0xf8, !PT ;  /* 0x0000002002097812 */ /* 0x100fe400078ef803 */
[----:B------:R-:W-:Y:S02]  /*0660*/  CS2R R30, SRZ ;  /* 0x00000000001e7805 */ /* 0x000fe4000001ff00 */
[----:B------:R-:W-:Y:S01]  /*0670*/  SHF.R.S32.HI R14, RZ, 0x6, R3 ;  /* 0x00000006ff0e7819 */ /* 0x000fe20000011403 */
[----:B------:R-:W-:Y:S01]  /*0680*/  IMAD.U32 R17, RZ, RZ, UR7 ;  /* 0x00000007ff117e24 */ /* 0x000fe2000f8e00ff */
[----:B------:R-:W-:Y:S01]  /*0690*/  SGXT R13, R13, 0x1 ;  /* 0x000000010d0d781a */ /* 0x000fe20000000200 */
[----:B------:R-:W-:Y:S01]  /*06a0*/  IMAD.MOV.U32 R50, RZ, RZ, -0x800000 ;  /* 0xff800000ff327424 */ /* 0x000fe200078e00ff */
[----:B------:R-:W-:Y:S01]  /*06b0*/  LEA R11, R4, UR9, 0x5 ;  /* 0x00000009040b7c11 */ /* 0x000fe2000f8e28ff */
[----:B------:R-:W-:Y:S01]  /*06c0*/  IMAD.MOV.U32 R44, RZ, RZ, 0x3f800000 ;  /* 0x3f800000ff2c7424 */ /* 0x000fe200078e00ff */
[----:B------:R-:W-:-:S02]  /*06d0*/  LOP3.LUT R2, R12, R9, RZ, 0x3c, !PT ;  /* 0x000000090c027212 */ /* 0x000fc400078e3cff */
[----:B------:R-:W-:Y:S02]  /*06e0*/  CS2R R18, SRZ ;  /* 0x0000000000127805 */ /* 0x000fe4000001ff00 */
[----:B------:R-:W-:Y:S01]  /*06f0*/  SGXT R9, R14, 0x1 ;  /* 0x000000010e09781a */ /* 0x000fe20000000200 */
[--C-:B------:R-:W-:Y:S01]  /*0700*/  IMAD R16, R4, -0x10, R11.reuse ;  /* 0xfffffff004107824 */ /* 0x100fe200078e020b */
[----:B------:R-:W-:Y:S01]  /*0710*/  LOP3.LUT R7, R3, 0x3, RZ, 0xc0, !PT ;  /* 0x0000000303077812 */ /* 0x000fe200078ec0ff */
[----:B------:R-:W-:Y:S01]  /*0720*/  IMAD.IADD R2, R2, 0x1, R11 ;  /* 0x0000000102027824 */ /* 0x000fe200078e020b */
[----:B------:R-:W-:Y:S02]  /*0730*/  LOP3.LUT R14, R13, 0x90, RZ, 0xc0, !PT ;  /* 0x000000900d0e7812 */ /* 0x000fe400078ec0ff */
[----:B------:R-:W-:Y:S02]  /*0740*/  CS2R R24, SRZ ;  /* 0x0000000000187805 */ /* 0x000fe4000001ff00 */
[----:B------:R-:W-:-:S02]  /*0750*/  SHF.R.U32.HI R11, RZ, 0x4, R3 ;  /* 0x00000004ff0b7819 */ /* 0x000fc40000011603 */
[----:B------:R-:W-:Y:S02]  /*0760*/  CS2R R26, SRZ ;  /* 0x00000000001a7805 */ /* 0x000fe4000001ff00 */
[----:B------:R-:W-:Y:S01]  /*0770*/  LOP3.LUT R4, R9, 0x90, RZ, 0xc0, !PT ;  /* 0x0000009009047812 */ /* 0x000fe200078ec0ff */
[----:B------:R-:W-:Y:S01]  /*0780*/  IMAD R14, R7, 0x20, R14 ;  /* 0x00000020070e7824 */ /* 0x000fe200078e020e */
[--C-:B------:R-:W-:Y:S01]  /*0790*/  LOP3.LUT R3, R12, 0x30, R5.reuse, 0x78, !PT ;  /* 0x000000300c037812 */ /* 0x100fe200078e7805 */
[----:B------:R-:W-:Y:S01]  /*07a0*/  IMAD R9, R0, UR13, RZ ;  /* 0x0000000d00097c24 */ /* 0x000fe2000f8e02ff */
[----:B------:R-:W-:Y:S02]  /*07b0*/  SGXT.U32 R0, R11, 0x4 ;  /* 0x000000040b00781a */ /* 0x000fe40000000000 */
[----:B------:R-:W-:Y:S02]  /*07c0*/  CS2R R20, SRZ ;  /* 0x0000000000147805 */ /* 0x000fe4000001ff00 */
[----:B------:R-:W-:-:S02]  /*07d0*/  LOP3.LUT R4, R4, 0x17e, R5, 0x78, !PT ;  /* 0x0000017e04047812 */ /* 0x000fc400078e7805 */
[----:B------:R-:W-:Y:S02]  /*07e0*/  CS2R R22, SRZ ;  /* 0x0000000000167805 */ /* 0x000fe4000001ff00 */
[----:B------:R-:W-:Y:S01]  /*07f0*/  LOP3.LUT R5, R14, 0x10, R5, 0x78, !PT ;  /* 0x000000100e057812 */ /* 0x000fe200078e7805 */
[----:B------:R-:W-:Y:S01]  /*0800*/  IMAD.U32 R14, RZ, RZ, UR13 ;  /* 0x0000000dff0e7e24 */ /* 0x000fe2000f8e00ff */
[----:B------:R-:W-:Y:S01]  /*0810*/  MOV R13, UR5 ;  /* 0x00000005000d7c02 */ /* 0x000fe20008000f00 */
[----:B0-----:R-:W-:Y:S01]  /*0820*/  IMAD R11, R0, R15, RZ ;  /* 0x0000000f000b7224 */ /* 0x001fe200078e02ff */
[----:B------:R-:W-:Y:S01]  /*0830*/  IADD3.X R10, R10, UR21, R17, P2, P3 ;  /* 0x000000150a0a7c10 */ /* 0x000fe200097e6411 */
[----:B------:R-:W-:Y:S01]  /*0840*/  IMAD.IADD R5, R5, 0x1, R16 ;  /* 0x0000000105057824 */ /* 0x000fe200078e0210 */
[----:B------:R-:W-:Y:S01]  /*0850*/  IADD3.X R12, R8, UR19, R13, P0, P1 ;  /* 0x00000013080c7c10 */ /* 0x000fe200087e240d */
[----:B------:R-:W-:Y:S01]  /*0860*/  IMAD R8, R15, 0x10, R11 ;  /* 0x000000100f087824 */ /* 0x000fe200078e020b */
[----:B------:R-:W-:-:S02]  /*0870*/  LEA R0, R14, R9, 0x3 ;  /* 0x000000090e007211 */ /* 0x000fc400078e18ff */
[----:B------:R-:W-:Y:S02]  /*0880*/  CS2R R16, SRZ ;  /* 0x0000000000107805 */ /* 0x000fe4000001ff00 */
[-C--:B------:R-:W-:Y:S01]  /*0890*/  LEA R58, P0, R9, R56.reuse, 0x1 ;  /* 0x00000038093a7211 */ /* 0x080fe200078008ff */
[----:B------:R-:W-:Y:S01]  /*08a0*/  UMOV UR6, URZ ;  /* 0x0000003f00067c82 */ /* 0x000fe20008000000 */
[----:B------:R-:W-:Y:S01]  /*08b0*/  LEA R56, P1, R0, R56, 0x1 ;  /* 0x0000003800387211 */ /* 0x000fe200078208ff */
[----:B------:R-:W-:Y:S01]  /*08c0*/  UMOV UR7, URZ ;  /* 0x0000003f00077c82 */ /* 0x000fe20008000000 */
[-C--:B------:R-:W-:Y:S01]  /*08d0*/  LEA R54, P2, R11, R52.reuse, 0x1 ;  /* 0x000000340b367211 */ /* 0x080fe200078408ff */
[----:B------:R-:W-:Y:S01]  /*08e0*/  UMOV UR4, URZ ;  /* 0x0000003f00047c82 */ /* 0x000fe20008000000 */
[----:B------:R-:W-:Y:S01]  /*08f0*/  IADD3 R6, R6, UR8, RZ ;  /* 0x0000000806067c10 */ /* 0x000fe2000fffe0ff */
[----:B------:R-:W-:Y:S01]  /*0900*/  UMOV UR5, URZ ;  /* 0x0000003f00057c82 */ /* 0x000fe20008000000 */
[----:B------:R-:W-:Y:S01]  /*0910*/  LEA R52, P3, R8, R52, 0x1 ;  /* 0x0000003408347211 */ /* 0x000fe200078608ff */
[----:B------:R-:W-:Y:S01]  /*0920*/  ULDC UR8, c[0x0][0x238] ;  /* 0x00008e0000087ab9 */ /* 0x000fe20000000800 */
[-C--:B------:R-:W-:Y:S01]  /*0930*/  LEA.HI.X.SX32 R57, R0, R12.reuse, 0x1, P1 ;  /* 0x0000000c00397211 */ /* 0x080fe200008f0eff */
[----:B------:R-:W-:Y:S01]  /*0940*/  VIADD R0, R6, 0x8 ;  /* 0x0000000806007836 */ /* 0x000fe20000000000 */
[----:B------:R-:W-:-:S02]  /*0950*/  LEA.HI.X.SX32 R59, R9, R12, 0x1, P0 ;  /* 0x0000000c093b7211 */ /* 0x000fc400000f0eff */
[-C--:B------:R-:W-:Y:S02]  /*0960*/  LEA.HI.X.SX32 R55, R11, R10.reuse, 0x1, P2 ;  /* 0x0000000a0b377211 */ /* 0x080fe400010f0eff */
[----:B------:R-:W-:Y:S02]  /*0970*/  LEA.HI.X.SX32 R53, R8, R10, 0x1, P3 ;  /* 0x0000000a08357211 */ /* 0x000fe400018f0eff */
[----:B------:R-:W-:Y:S02]  /*0980*/  MOV R45, 0x3f800000 ;  /* 0x3f800000002d7802 */ /* 0x000fe40000000f00 */
[----:B------:R-:W-:-:S07]  /*0990*/  MOV R48, 0xff800000 ;  /* 0xff80000000307802 */ /* 0x000fce0000000f00 */
.L_x_1:
[----:B------:R-:W-:Y:S01]  /*09a0*/  MOV R9, UR4 ;  /* 0x0000000400097c02 */ /* 0x000fe20008000f00 */
[----:B------:R-:W-:-:S04]  /*09b0*/  IMAD.U32 R11, RZ, RZ, UR4 ;  /* 0x00000004ff0b7e24 */ /* 0x000fc8000f8e00ff */
[----:B------:R-:W-:-:S04]  /*09c0*/  IMAD.WIDE R8, R9, 0x2, R58 ;  /* 0x0000000209087825 */ /* 0x000fc800078e023a */
[----:B------:R-:W-:Y:S02]  /*09d0*/  IMAD.WIDE R10, R11, 0x2, R56 ;  /* 0x000000020b0a7825 */ /* 0x000fe400078e0238 */
[----:B------:R-:W2:Y:S04]  /*09e0*/  LDG.E.U16 R9, desc[UR16][R8.64] ;  /* 0x0000001008097981 */ /* 0x000ea8000c1e1500 */
[----:B------:R-:W3:Y:S01]  /*09f0*/  LDG.E.U16 R11, desc[UR16][R10.64] ;  /* 0x000000100a0b7981 */ /* 0x000ee2000c1e1500 */
[----:B------:R-:W-:Y:S01]  /*0a00*/  MOV R61, UR5 ;  /* 0x00000005003d7c02 */ /* 0x000fe20008000f00 */
[----:B------:R-:W-:Y:S01]  /*0a10*/  IMAD.U32 R13, RZ, RZ, UR5 ;  /* 0x00000005ff0d7e24 */ /* 0x000fe2000f8e00ff */
[----:B------:R-:W-:Y:S03]  /*0a20*/  BAR.SYNC.DEFER_BLOCKING 0x0 ;  /* 0x0000000000007b1d */ /* 0x000fe60000010000 */
[----:B------:R-:W-:-:S04]  /*0a30*/  IMAD.WIDE R60, R61, 0x2, R54 ;  /* 0x000000023d3c7825 */ /* 0x000fc800078e0236 */
[----:B------:R-:W-:Y:S01]  /*0a40*/  IMAD.WIDE R12, R13, 0x2, R52 ;  /* 0x000000020d0c7825 */ /* 0x000fe200078e0234 */
[----:B--2---:R-:W-:Y:S04]  /*0a50*/  STS.U16 [R46+UR9+0x800], R9 ;  /* 0x000800092e007988 */ /* 0x004fe80008000409 */
[----:B---3--:R-:W-:Y:S01]  /*0a60*/  STS.U16 [R46+UR9+0xa00], R11 ;  /* 0x000a000b2e007988 */ /* 0x008fe20008000409 */
[----:B------:R-:W-:Y:S06]  /*0a70*/  BAR.SYNC.DEFER_BLOCKING 0x0 ;  /* 0x0000000000007b1d */ /* 0x000fec0000010000 */
[----:B------:R-:W2:Y:S04]  /*0a80*/  LDG.E.U16 R51, desc[UR16][R60.64] ;  /* 0x000000103c337981 */ /* 0x000ea8000c1e1500 */
[----:B------:R0:W3:Y:S01]  /*0a90*/  LDG.E.U16 R49, desc[UR16][R12.64] ;  /* 0x000000100c317981 */ /* 0x0000e2000c1e1500 */
[----:B------:R-:W-:-:S02]  /*0aa0*/  ULEA UR5, UR15, UR5, 0x4 ;  /* 0x000000050f057291 */ /* 0x000fc4000f8e203f */
[----:B------:R-:W-:Y:S01]  /*0ab0*/  ULEA UR4, UR13, UR4, 0x4 ;  /* 0x000000040d047291 */ /* 0x000fe2000f8e203f */
[----:B------:R-:W-:Y:S04]  /*0ac0*/  LDSM.16.MT88.4 R40, [R2] ;  /* 0x000000000228783b */ /* 0x000fe80000004200 */
[----:B------:R-:W-:Y:S04]  /*0ad0*/  LDSM.16.M88.4 R8, [R3+UR9+0xa00] ;  /* 0x000a00090308783b */ /* 0x000fe80008000200 */
[----:B0-----:R-:W0:Y:S04]  /*0ae0*/  LDSM.16.M88.4 R12, [R3+UR9+0x800] ;  /* 0x00080009030c783b */ /* 0x001e280008000200 */
[----:B------:R-:W1:Y:S01]  /*0af0*/  LDSM.16.MT88.4 R32, [R2+0x400] ;  /* 0x000400000220783b */ /* 0x000e620000004200 */
[----:B------:R-:W-:Y:S01]  /*0b00*/  BAR.SYNC.DEFER_BLOCKING 0x0 ;  /* 0x0000000000007b1d */ /* 0x000fe20000010000 */
[C---:B0-----:R-:W-:Y:S06]  /*0b10*/  HMMA.16816.F32.BF16 R36, R40.reuse, R12, RZ ;  /* 0x0000000c2824723c */ /* 0x041fec00000418ff */
[----:B------:R-:W-:-:S15]  /*0b20*/  HMMA.16816.F32.BF16 R40, R40, R8, RZ ;  /* 0x000000082828723c */ /* 0x000fde00000418ff */
[----:B------:R-:W-:-:S03]  /*0b30*/  NOP ;  /* 0x0000000000007918 */ /* 0x000fc60000000000 */
[C---:B-1----:R-:W-:Y:S06]  /*0b40*/  HMMA.16816.F32.BF16 R36, R32.reuse, R14, R36 ;  /* 0x0000000e2024723c */ /* 0x042fec0000041824 */
[----:B------:R-:W-:Y:S07]  /*0b50*/  HMMA.16816.F32.BF16 R40, R32, R10, R40 ;  /* 0x0000000a2028723c */ /* 0x000fee0000041828 */
[----:B------:R-:W-:Y:S01]  /*0b60*/  LEA R33, P0, R7, UR6, 0x1 ;  /* 0x0000000607217c11 */ /* 0x000fe2000f8008ff */
[----:B------:R-:W-:-:S03]  /*0b70*/  UIADD3 UR6, UP0, UR6, 0x10, URZ ;  /* 0x0000001006067890 */ /* 0x000fc6000ff1e03f */
[----:B------:R-:W-:Y:S02]  /*0b80*/  IADD3 R9, P2, R33, 0x8, RZ ;  /* 0x0000000821097810 */ /* 0x000fe40007f5e0ff */
[----:B------:R-:W-:Y:S01]  /*0b90*/  IADD3.X R12, RZ, UR7, RZ, P0, !PT ;  /* 0x00000007ff0c7c10 */ /* 0x000fe200087fe4ff */
[----:B------:R-:W-:Y:S01]  /*0ba0*/  UIADD3.X UR7, URZ, UR7, URZ, UP0, !UPT ;  /* 0x000000073f077290 */ /* 0x000fe200087fe43f */
[-C--:B------:R-:W-:Y:S01]  /*0bb0*/  ISETP.GT.U32.AND P1, PT, R9, R6.reuse, PT ;  /* 0x000000060900720c */ /* 0x080fe20003f24070 */
[----:B------:R-:W-:Y:S01]  /*0bc0*/  UISETP.GE.U32.AND UP0, UPT, UR6, UR11, UPT ;  /* 0x0000000b0600728c */ /* 0x000fe2000bf06070 */
[C---:B------:R-:W-:Y:S01]  /*0bd0*/  IADD3 R11, P3, R33.reuse, 0x9, RZ ;  /* 0x00000009210b7810 */ /* 0x040fe20007f7e0ff */
[----:B------:R-:W-:Y:S01]  /*0be0*/  IMAD.X R8, RZ, RZ, R12, P2 ;  /* 0x000000ffff087224 */ /* 0x000fe200010e060c */
[-C--:B------:R-:W-:Y:S01]  /*0bf0*/  ISETP.GE.U32.AND P2, PT, R33, R6.reuse, PT ;  /* 0x000000062100720c */ /* 0x080fe20003f46070 */
[----:B------:R-:W-:Y:S01]  /*0c00*/  FMUL R9, R37, UR8 ;  /* 0x0000000825097c20 */ /* 0x000fe20008400000 */
[----:B------:R-:W-:Y:S01]  /*0c10*/  ISETP.GT.U32.AND P4, PT, R11, R6, PT ;  /* 0x000000060b00720c */ /* 0x000fe20003f84070 */
[----:B------:R-:W-:Y:S01]  /*0c20*/  FMUL R32, R38, UR8 ;  /* 0x0000000826207c20 */ /* 0x000fe20008400000 */
[----:B------:R-:W-:Y:S01]  /*0c30*/  ISETP.GE.U32.AND.EX P2, PT, R12, RZ, PT, P2 ;  /* 0x000000ff0c00720c */ /* 0x000fe20003f46120 */
[----:B------:R-:W-:Y:S01]  /*0c40*/  FMUL R14, R40, UR8 ;  /* 0x00000008280e7c20 */ /* 0x000fe20008400000 */
[----:B------:R-:W-:Y:S01]  /*0c50*/  ISETP.GT.U32.AND.EX P1, PT, R8, RZ, PT, P1 ;  /* 0x000000ff0800720c */ /* 0x000fe20003f24110 */
[----:B------:R-:W-:Y:S01]  /*0c60*/  FMUL R10, R41, UR8 ;  /* 0x00000008290a7c20 */ /* 0x000fe20008400000 */
[----:B------:R-:W-:Y:S01]  /*0c70*/  IADD3.X R13, RZ, R12, RZ, P3, !PT ;  /* 0x0000000cff0d7210 */ /* 0x000fe20001ffe4ff */
[----:B------:R-:W-:Y:S01]  /*0c80*/  FMUL R8, R36, UR8 ;  /* 0x0000000824087c20 */ /* 0x000fe20008400000 */
[----:B------:R-:W-:Y:S01]  /*0c90*/  FSEL R9, R9, -INF , !P2 ;  /* 0xff80000009097808 */ /* 0x000fe20005000000 */
[----:B------:R-:W-:Y:S01]  /*0ca0*/  FMUL R39, R39, UR8 ;  /* 0x0000000827277c20 */ /* 0x000fe20008400000 */
[----:B------:R-:W-:Y:S01]  /*0cb0*/  ISETP.GT.U32.AND P0, PT, R33, R6, PT ;  /* 0x000000062100720c */ /* 0x000fe20003f04070 */
[----:B------:R-:W-:Y:S01]  /*0cc0*/  FMUL R36, R42, UR8 ;  /* 0x000000082a247c20 */ /* 0x000fe20008400000 */
[----:B------:R-:W-:Y:S01]  /*0cd0*/  ISETP.GT.U32.AND.EX P2, PT, R13, RZ, PT, P4 ;  /* 0x000000ff0d00720c */ /* 0x000fe20003f44140 */
[----:B------:R-:W-:Y:S01]  /*0ce0*/  FMUL R34, R43, UR8 ;  /* 0x000000082b227c20 */ /* 0x000fe20008400000 */
[----:B------:R-:W-:Y:S01]  /*0cf0*/  FSEL R14, R14, -INF , !P1 ;  /* 0xff8000000e0e7808 */ /* 0x000fe20004800000 */
[----:B------:R-:W-:Y:S01]  /*0d00*/  UISETP.GE.U32.AND.EX UP0, UPT, UR7, URZ, UPT, UP0 ;  /* 0x0000003f0700728c */ /* 0x000fe2000bf06100 */
[----:B------:R-:W-:-:S02]  /*0d10*/  ISETP.GT.U32.AND P1, PT, R33, R0, PT ;  /* 0x000000002100720c */ /* 0x000fc40003f24070 */
[----:B------:R-:W-:Y:S02]  /*0d20*/  ISETP.GE.U32.AND P3, PT, R33, R0, PT ;  /* 0x000000002100720c */ /* 0x000fe40003f66070 */
[----:B------:R-:W-:Y:S02]  /*0d30*/  ISETP.GT.U32.AND.EX P0, PT, R12, RZ, PT, P0 ;  /* 0x000000ff0c00720c */ /* 0x000fe40003f04100 */
[----:B------:R-:W-:Y:S02]  /*0d40*/  FSEL R10, R10, -INF , !P2 ;  /* 0xff8000000a0a7808 */ /* 0x000fe40005000000 */
[C---:B------:R-:W-:Y:S02]  /*0d50*/  ISETP.GT.U32.AND.EX P1, PT, R12.reuse, RZ, PT, P1 ;  /* 0x000000ff0c00720c */ /* 0x040fe40003f24110 */
[----:B------:R-:W-:Y:S02]  /*0d60*/  ISETP.GE.U32.AND.EX P2, PT, R12, RZ, PT, P3 ;  /* 0x000000ff0c00720c */ /* 0x000fe40003f46130 */
[----:B------:R-:W-:-:S02]  /*0d70*/  FSEL R8, R8, -INF , !P0 ;  /* 0xff80000008087808 */ /* 0x000fc40004000000 */
[----:B------:R-:W-:Y:S02]  /*0d80*/  ISETP.GT.U32.AND P3, PT, R11, R0, PT ;  /* 0x000000000b00720c */ /* 0x000fe40003f64070 */
[----:B------:R-:W-:Y:S02]  /*0d90*/  FSEL R32, R32, -INF , !P1 ;  /* 0xff80000020207808 */ /* 0x000fe40004800000 */
[----:B------:R-:W-:Y:S02]  /*0da0*/  FSEL R11, R39, -INF , !P2 ;  /* 0xff800000270b7808 */ /* 0x000fe40005000000 */
[----:B------:R-:W-:Y:S02]  /*0db0*/  FMNMX R15, R8, R9, !PT ;  /* 0x00000009080f7209 */ /* 0x000fe40007800000 */
[----:B------:R-:W-:Y:S02]  /*0dc0*/  ISETP.GT.U32.AND.EX P1, PT, R13, RZ, PT, P3 ;  /* 0x000000ff0d00720c */ /* 0x000fe40003f24130 */
[----:B------:R-:W-:-:S02]  /*0dd0*/  FSEL R36, R36, -INF , !P0 ;  /* 0xff80000024247808 */ /* 0x000fc40004000000 */
[----:B------:R-:W-:Y:S02]  /*0de0*/  FMNMX R13, R32, R11, !PT ;  /* 0x0000000b200d7209 */ /* 0x000fe40007800000 */
[----:B------:R-:W-:Y:S02]  /*0df0*/  FMNMX R15, R14, R15, !PT ;  /* 0x0000000f0e0f7209 */ /* 0x000fe40007800000 */
[----:B------:R-:W-:Y:S02]  /*0e00*/  FSEL R34, R34, -INF , !P1 ;  /* 0xff80000022227808 */ /* 0x000fe40004800000 */
[----:B------:R-:W-:Y:S02]  /*0e10*/  FMNMX R13, R36, R13, !PT ;  /* 0x0000000d240d7209 */ /* 0x000fe40007800000 */
[----:B------:R-:W-:Y:S02]  /*0e20*/  FMNMX R12, R10, R15, !PT ;  /* 0x0000000f0a0c7209 */ /* 0x000fe40007800000 */
[----:B------:R-:W-:-:S02]  /*0e30*/  FMNMX R13, R34, R13, !PT ;  /* 0x0000000d220d7209 */ /* 0x000fc40007800000 */
[----:B------:R-:W-:Y:S01]  /*0e40*/  PLOP3.LUT P0, PT, PT, PT, UP0, 0x80, 0x0 ;  /* 0x000000000000781c */ /* 0x000fe20003f0f008 */
[----:B------:R-:W0:Y:S04]  /*0e50*/  SHFL.BFLY PT, R15, R12, 0x2, 0x1f ;  /* 0x0c401f000c0f7f89 */ /* 0x000e2800000e0000 */
[----:B------:R-:W1:Y:S01]  /*0e60*/  SHFL.BFLY PT, R38, R13, 0x2, 0x1f ;  /* 0x0c401f000d267f89 */ /* 0x000e6200000e0000 */
[----:B0-----:R-:W-:Y:S02]  /*0e70*/  FMNMX R15, R12, R15, !PT ;  /* 0x0000000f0c0f7209 */ /* 0x001fe40007800000 */
[----:B-1----:R-:W-:-:S03]  /*0e80*/  FMNMX R38, R13, R38, !PT ;  /* 0x000000260d267209 */ /* 0x002fc60007800000 */
[----:B------:R-:W0:Y:S04]  /*0e90*/  SHFL.BFLY PT, R12, R15, 0x1, 0x1f ;  /* 0x0c201f000f0c7f89 */ /* 0x000e2800000e0000 */
[----:B------:R-:W1:Y:S01]  /*0ea0*/  SHFL.BFLY PT, R33, R38, 0x1, 0x1f ;  /* 0x0c201f0026217f89 */ /* 0x000e6200000e0000 */
[----:B0-----:R-:W-:Y:S02]  /*0eb0*/  FMNMX R37, R15, R12, !PT ;  /* 0x0000000c0f257209 */ /* 0x001fe40007800000 */
[----:B-1----:R-:W-:Y:S02]  /*0ec0*/  FMNMX R39, R38, R33, !PT ;  /* 0x0000002126277209 */ /* 0x002fe40007800000 */
[----:B------:R-:W-:Y:S02]  /*0ed0*/  FMNMX R37, R37, R50, !PT ;  /* 0x0000003225257209 */ /* 0x000fe40007800000 */
[----:B------:R-:W-:-:S03]  /*0ee0*/  FMNMX R39, R39, R48, !PT ;  /* 0x0000003027277209 */ /* 0x000fc60007800000 */
[--C-:B------:R-:W-:Y:S01]  /*0ef0*/  FADD R8, R8, -R37.reuse ;  /* 0x8000002508087221 */ /* 0x100fe20000000000 */
[----:B------:R-:W-:Y:S01]  /*0f00*/  FADD R9, R9, -R37 ;  /* 0x8000002509097221 */ /* 0x000fe20000000000 */
[--C-:B------:R-:W-:Y:S01]  /*0f10*/  FADD R32, R32, -R39.reuse ;  /* 0x8000002720207221 */ /* 0x100fe20000000000 */
[----:B------:R-:W-:Y:S01]  /*0f20*/  FADD R11, R11, -R39 ;  /* 0x800000270b0b7221 */ /* 0x000fe20000000000 */
[----:B------:R-:W-:Y:S01]  /*0f30*/  FADD R14, R14, -R37 ;  /* 0x800000250e0e7221 */ /* 0x000fe20000000000 */
[----:B------:R-:W-:Y:S01]  /*0f40*/  FADD R36, R36, -R39 ;  /* 0x8000002724247221 */ /* 0x000fe20000000000 */
[----:B------:R-:W-:Y:S01]  /*0f50*/  FMUL R8, R8, 1.4426950216293334961 ;  /* 0x3fb8aa3b08087820 */ /* 0x000fe20000400000 */
[----:B------:R-:W-:Y:S01]  /*0f60*/  FMUL R9, R9, 1.4426950216293334961 ;  /* 0x3fb8aa3b09097820 */ /* 0x000fe20000400000 */
[----:B------:R-:W-:Y:S01]  /*0f70*/  FMUL R32, R32, 1.4426950216293334961 ;  /* 0x3fb8aa3b20207820 */ /* 0x000fe20000400000 */
[----:B------:R-:W-:Y:S01]  /*0f80*/  FMUL R11, R11, 1.4426950216293334961 ;  /* 0x3fb8aa3b0b0b7820 */ /* 0x000fe20000400000 */
[----:B------:R-:W-:Y:S01]  /*0f90*/  FMUL R61, R14, 1.4426950216293334961 ;  /* 0x3fb8aa3b0e3d7820 */ /* 0x000fe20000400000 */
[----:B------:R-:W-:Y:S01]  /*0fa0*/  FMUL R15, R36, 1.4426950216293334961 ;  /* 0x3fb8aa3b240f7820 */ /* 0x000fe20000400000 */
[----:B------:R-:W-:Y:S01]  /*0fb0*/  MUFU.EX2 R12, R8 ;  /* 0x00000008000c7308 */ /* 0x000fe20000000800 */
[----:B------:R-:W-:Y:S01]  /*0fc0*/  FADD R10, R10, -R37 ;  /* 0x800000250a0a7221 */ /* 0x000fe20000000000 */
[----:B------:R-:W-:-:S03]  /*0fd0*/  FADD R34, R34, -R39 ;  /* 0x8000002722227221 */ /* 0x000fc60000000000 */
[----:B------:R-:W-:Y:S01]  /*0fe0*/  FMUL R10, R10, 1.4426950216293334961 ;  /* 0x3fb8aa3b0a0a7820 */ /* 0x000fe20000400000 */
[----:B------:R-:W-:Y:S02]  /*0ff0*/  FMUL R34, R34, 1.4426950216293334961 ;  /* 0x3fb8aa3b22227820 */ /* 0x000fe40000400000 */
[----:B------:R-:W0:Y:S08]  /*1000*/  MUFU.EX2 R33, R9 ;  /* 0x0000000900217308 */ /* 0x000e300000000800 */
[----:B------:R1:W-:Y:S08]  /*1010*/  MUFU.EX2 R60, R32 ;  /* 0x00000020003c7308 */ /* 0x0003f00000000800 */
[----:B------:R-:W4:Y:S01]  /*1020*/  MUFU.EX2 R13, R11 ;  /* 0x0000000b000d7308 */ /* 0x000f220000000800 */
[----:B0-----:R-:W-:Y:S01]  /*1030*/  FADD R40, R12, R33 ;  /* 0x000000210c287221 */ /* 0x001fe20000000000 */
[----:B-1----:R-:W-:Y:S01]  /*1040*/  FADD R32, -R37, R50 ;  /* 0x0000003225207221 */ /* 0x002fe20000000100 */
[----:B------:R-:W-:Y:S01]  /*1050*/  F2FP.BF16.F32.PACK_AB R12, R33, R12 ;  /* 0x0000000c210c723e */ /* 0x000fe200000010ff */
[----:B------:R-:W-:-:S02]  /*1060*/  IMAD.MOV.U32 R50, RZ, RZ, R37 ;  /* 0x000000ffff327224 */ /* 0x000fc400078e0025 */
[----:B------:R-:W-:Y:S01]  /*1070*/  FMUL R36, R32, 1.4426950216293334961 ;  /* 0x3fb8aa3b20247820 */ /* 0x000fe20000400000 */
[----:B------:R-:W-:Y:S01]  /*1080*/  FADD R32, -R39, R48 ;  /* 0x0000003027207221 */ /* 0x000fe20000000100 */
[----:B------:R-:W0:Y:S01]  /*1090*/  MUFU.EX2 R61, R61 ;  /* 0x0000003d003d7308 */ /* 0x000e220000000800 */
[----:B------:R-:W-:Y:S02]  /*10a0*/  MOV R48, R39 ;  /* 0x0000002700307202 */ /* 0x000fe40000000f00 */
[----:B------:R-:W-:-:S05]  /*10b0*/  FMUL R41, R32, 1.4426950216293334961 ;  /* 0x3fb8aa3b20297820 */ /* 0x000fca0000400000 */
[----:B------:R-:W1:Y:S01]  /*10c0*/  MUFU.EX2 R15, R15 ;  /* 0x0000000f000f7308 */ /* 0x000e620000000800 */
[----:B----4-:R-:W-:Y:S01]  /*10d0*/  FADD R42, R60, R13 ;  /* 0x0000000d3c2a7221 */ /* 0x010fe20000000000 */
[----:B------:R-:W-:-:S06]  /*10e0*/  F2FP.BF16.F32.PACK_AB R13, R13, R60 ;  /* 0x0000003c0d0d723e */ /* 0x000fcc00000010ff */
[----:B------:R-:W4:Y:S01]  /*10f0*/  MUFU.EX2 R14, R10 ;  /* 0x0000000a000e7308 */ /* 0x000f220000000800 */
[----:B0-----:R-:W-:-:S07]  /*1100*/  FADD R35, R61, R40 ;  /* 0x000000283d237221 */ /* 0x001fce0000000000 */
[----:B------:R-:W0:Y:S01]  /*1110*/  MUFU.EX2 R38, R34 ;  /* 0x0000002200267308 */ /* 0x000e220000000800 */
[----:B-1----:R-:W-:Y:S01]  /*1120*/  FADD R43, R15, R42 ;  /* 0x0000002a0f2b7221 */ /* 0x002fe20000000000 */
[----:B--2---:R-:W-:Y:S06]  /*1130*/  STS.U16 [R4+UR9+0x800], R51 ;  /* 0x0008003304007988 */ /* 0x004fec0008000409 */
[----:B------:R-:W1:Y:S01]  /*1140*/  MUFU.EX2 R36, R36 ;  /* 0x0000002400247308 */ /* 0x000e620000000800 */
[C---:B----4-:R-:W-:Y:S01]  /*1150*/  FADD R40, R14.reuse, R35 ;  /* 0x000000230e287221 */ /* 0x050fe20000000000 */
[----:B---3--:R-:W-:Y:S01]  /*1160*/  STS.U16 [R4+UR9+0xa00], R49 ;  /* 0x000a003104007988 */ /* 0x008fe20008000409 */
[----:B------:R-:W-:Y:S01]  /*1170*/  F2FP.BF16.F32.PACK_AB R14, R14, R61 ;  /* 0x0000003d0e0e723e */ /* 0x000fe200000010ff */
[----:B------:R-:W-:Y:S01]  /*1180*/  BAR.SYNC.DEFER_BLOCKING 0x0 ;  /* 0x0000000000007b1d */ /* 0x000fe20000010000 */
[C---:B0-----:R-:W-:Y:S01]  /*1190*/  FADD R42, R38.reuse, R43 ;  /* 0x0000002b262a7221 */ /* 0x041fe20000000000 */
[----:B------:R-:W-:-:S04]  /*11a0*/  F2FP.BF16.F32.PACK_AB R15, R38, R15 ;  /* 0x0000000f260f723e */ /* 0x000fc800000010ff */
[----:B------:R-:W0:Y:S01]  /*11b0*/  MUFU.EX2 R41, R41 ;  /* 0x0000002900297308 */ /* 0x000e220000000800 */
[----:B------:R-:W2:Y:S01]  /*11c0*/  SHFL.BFLY PT, R49, R40, 0x2, 0x1f ;  /* 0x0c401f0028317f89 */ /* 0x000ea200000e0000 */
[----:B-1----:R-:W-:-:S03]  /*11d0*/  FMUL R28, R36, R28 ;  /* 0x0000001c241c7220 */ /* 0x002fc60000400000 */
[----:B------:R-:W1:Y:S01]  /*11e0*/  SHFL.BFLY PT, R43, R42, 0x2, 0x1f ;  /* 0x0c401f002a2b7f89 */ /* 0x000e6200000e0000 */
[C---:B------:R-:W-:Y:S01]  /*11f0*/  FMUL R29, R36.reuse, R29 ;  /* 0x0000001d241d7220 */ /* 0x040fe20000400000 */
[C---:B------:R-:W-:Y:S01]  /*1200*/  FMUL R16, R36.reuse, R16 ;  /* 0x0000001024107220 */ /* 0x040fe20000400000 */
[C---:B------:R-:W-:Y:S01]  /*1210*/  FMUL R17, R36.reuse, R17 ;  /* 0x0000001124117220 */ /* 0x040fe20000400000 */
[C---:B------:R-:W-:Y:S01]  /*1220*/  FMUL R24, R36.reuse, R24 ;  /* 0x0000001824187220 */ /* 0x040fe20000400000 */
[C---:B------:R-:W-:Y:S01]  /*1230*/  FMUL R25, R36.reuse, R25 ;  /* 0x0000001924197220 */ /* 0x040fe20000400000 */
[C---:B------:R-:W-:Y:S01]  /*1240*/  FMUL R20, R36.reuse, R20 ;  /* 0x0000001424147220 */ /* 0x040fe20000400000 */
[----:B------:R-:W-:Y:S01]  /*1250*/  FMUL R21, R36, R21 ;  /* 0x0000001524157220 */ /* 0x000fe20000400000 */
[C---:B0-----:R-:W-:Y:S01]  /*1260*/  FMUL R30, R41.reuse, R30 ;  /* 0x0000001e291e7220 */ /* 0x041fe20000400000 */
[----:B------:R-:W-:Y:S01]  /*1270*/  LDSM.16.M88.4 R8, [R5+0x800] ;  /* 0x000800000508783b */ /* 0x000fe20000000200 */
[C---:B------:R-:W-:Y:S01]  /*1280*/  FMUL R31, R41.reuse, R31 ;  /* 0x0000001f291f7220 */ /* 0x040fe20000400000 */
[C---:B------:R-:W-:Y:S01]  /*1290*/  FMUL R18, R41.reuse, R18 ;  /* 0x0000001229127220 */ /* 0x040fe20000400000 */
[C---:B------:R-:W-:Y:S01]  /*12a0*/  FMUL R19, R41.reuse, R19 ;  /* 0x0000001329137220 */ /* 0x040fe20000400000 */
[----:B------:R-:W-:Y:S01]  /*12b0*/  LDSM.16.M88.4 R32, [R5+0xa00] ;  /* 0x000a00000520783b */ /* 0x000fe20000000200 */
[C---:B------:R-:W-:Y:S01]  /*12c0*/  FMUL R26, R41.reuse, R26 ;  /* 0x0000001a291a7220 */ /* 0x040fe20000400000 */
[C---:B------:R-:W-:Y:S01]  /*12d0*/  FMUL R27, R41.reuse, R27 ;  /* 0x0000001b291b7220 */ /* 0x040fe20000400000 */
[C---:B------:R-:W-:Y:S01]  /*12e0*/  FMUL R22, R41.reuse, R22 ;  /* 0x0000001629167220 */ /* 0x040fe20000400000 */
[----:B--2---:R-:W-:Y:S01]  /*12f0*/  FADD R38, R40, R49 ;  /* 0x0000003128267221 */ /* 0x004fe20000000000 */
[----:B------:R-:W-:Y:S01]  /*1300*/  FMUL R23, R41, R23 ;  /* 0x0000001729177220 */ /* 0x000fe20000400000 */
[----:B-1----:R-:W-:-:S03]  /*1310*/  FADD R40, R42, R43 ;  /* 0x0000002b2a287221 */ /* 0x002fc60000000000 */
[----:B------:R-:W0:Y:S02]  /*1320*/  SHFL.BFLY PT, R43, R38, 0x1, 0x1f ;  /* 0x0c201f00262b7f89 */ /* 0x000e2400000e0000 */
[----:B0-----:R-:W-:Y:S01]  /*1330*/  FADD R43, R38, R43 ;  /* 0x0000002b262b7221 */ /* 0x001fe20000000000 */
[----:B------:R-:W-:Y:S01]  /*1340*/  HMMA.16816.F32.BF16 R28, R12, R8, R28 ;  /* 0x000000080c1c723c */ /* 0x000fe2000004181c */
[----:B------:R-:W0:Y:S02]  /*1350*/  SHFL.BFLY PT, R9, R40, 0x1, 0x1f ;  /* 0x0c201f0028097f89 */ /* 0x000e2400000e0000 */
[----:B------:R-:W-:-:S03]  /*1360*/  FFMA R45, R36, R45, R43 ;  /* 0x0000002d242d7223 */ /* 0x000fc6000000002b */
[C---:B------:R-:W-:Y:S06]  /*1370*/  HMMA.16816.F32.BF16 R16, R12.reuse, R10, R16 ;  /* 0x0000000a0c10723c */ /* 0x040fec0000041810 */
[C---:B------:R-:W-:Y:S06]  /*1380*/  HMMA.16816.F32.BF16 R24, R12.reuse, R32, R24 ;  /* 0x000000200c18723c */ /* 0x040fec0000041818 */
[----:B------:R-:W-:Y:S01]  /*1390*/  HMMA.16816.F32.BF16 R20, R12, R34, R20 ;  /* 0x000000220c14723c */ /* 0x000fe20000041814 */
[----:B0-----:R-:W-:-:S04]  /*13a0*/  FADD R40, R40, R9 ;  /* 0x0000000928287221 */ /* 0x001fc80000000000 */
[----:B------:R-:W-:Y:S01]  /*13b0*/  FFMA R44, R41, R44, R40 ;  /* 0x0000002c292c7223 */ /* 0x000fe20000000028 */
[----:B------:R-:W-:-:S03]  /*13c0*/  NOP ;  /* 0x0000000000007918 */ /* 0x000fc60000000000 */
[----:B------:R-:W-:-:S15]  /*13d0*/  @!P0 BRA `(.L_x_1) ;  /* 0xfffffff400708947 */ /* 0x000fde000383ffff */
.L_x_0:
[----:B------:R-:W1:Y:S01]  /*13e0*/  S2R R0, SR_TID.X ;  /* 0x0000000000007919 */ /* 0x000e620000002100 */
[----:B------:R-:W2:Y:S01]  /*13f0*/  S2UR UR5, SR_CgaCtaId ;  /* 0x00000000000579c3 */ /* 0x000ea20000008800 */
[----:B------:R-:W-:Y:S01]  /*1400*/  IMAD.MOV.U32 R6, RZ, RZ, R16 ;  /* 0x000000ffff067224 */ /* 0x000fe200078e0010 */
[----:B------:R-:W-:Y:S01]  /*1410*/  UMOV UR4, 0x400 ;  /* 0x0000040000047882 */ /* 0x000fe20000000000 */
[----:B------:R-:W-:Y:S01]  /*1420*/  FSETP.GEU.AND P2, PT, R45, 1.175494350822287508e-38, PT ;  /* 0x008000002d00780b */ /* 0x000fe20003f4e000 */
[C---:B------:R-:W-:Y:S01]  /*1430*/  FMUL R4, R44.reuse, 8388608 ;  /* 0x4b0000002c047820 */ /* 0x040fe20000400000 */
[----:B------:R-:W-:-:S03]  /*1440*/  FSETP.GEU.AND P3, PT, R44, 1.175494350822287508e-38, PT ;  /* 0x008000002c00780b */ /* 0x000fc60003f6e000 */
[----:B------:R-:W-:Y:S01]  /*1450*/  BAR.SYNC.DEFER_BLOCKING 0x0 ;  /* 0x0000000000007b1d */ /* 0x000fe20000010000 */
[C---:B------:R-:W-:Y:S02]  /*1460*/  FSETP.GT.AND P1, PT, |R44|.reuse, 8.50705917302346158658e+37, PT ;  /* 0x7e8000002c00780b */ /* 0x040fe40003f24200 */
[----:B------:R-:W-:Y:S02]  /*1470*/  FSETP.GEU.AND P0, PT, |R44|, 1.175494350822287508e-38, PT ;  /* 0x008000002c00780b */ /* 0x000fe40003f0e200 */
[----:B------:R-:W-:Y:S02]  /*1480*/  FSEL R4, R4, R44, !P3 ;  /* 0x0000002c04047208 */ /* 0x000fe40005800000 */
[----:B0-----:R-:W-:Y:S02]  /*1490*/  FSEL R11, RZ, -23, P3 ;  /* 0xc1b80000ff0b7808 */ /* 0x001fe40001800000 */
[----:B------:R-:W-:Y:S01]  /*14a0*/  FSETP.GEU.AND P3, PT, |R45|, 1.175494350822287508e-38, PT ;  /* 0x008000002d00780b */ /* 0x000fe20003f6e200 */
[----:B------:R-:W-:Y:S01]  /*14b0*/  VIADD R8, R4, 0xc0cafb0d ;  /* 0xc0cafb0d04087836 */ /* 0x000fe20000000000 */
[----:B------:R-:W-:Y:S01]  /*14c0*/  MOV R7, R20 ;  /* 0x0000001400077202 */ /* 0x000fe20000000f00 */
[----:B------:R-:W-:-:S02]  /*14d0*/  IMAD.MOV.U32 R20, RZ, RZ, R22 ;  /* 0x000000ffff147224 */ /* 0x000fc400078e0016 */
[----:B------:R-:W-:Y:S01]  /*14e0*/  @P1 FMUL R44, R44, 0.25 ;  /* 0x3e8000002c2c1820 */ /* 0x000fe20000400000 */
[----:B------:R-:W-:Y:S01]  /*14f0*/  LOP3.LUT R13, R8, 0xff800000, RZ, 0xc0, !PT ;  /* 0xff800000080d7812 */ /* 0x000fe200078ec0ff */
[----:B------:R-:W-:Y:S01]  /*1500*/  @P1 FMUL R23, R23, 0.25 ;  /* 0x3e80000017171820 */ /* 0x000fe20000400000 */
[----:B------:R-:W-:Y:S01]  /*1510*/  @P1 FMUL R19, R19, 0.25 ;  /* 0x3e80000013131820 */ /* 0x000fe20000400000 */
[----:B--2---:R-:W-:Y:S01]  /*1520*/  ULEA UR6, UR5, UR4, 0x18 ;  /* 0x0000000405067291 */ /* 0x004fe2000f8ec03f */
[----:B------:R-:W-:Y:S01]  /*1530*/  @!P0 FMUL R44, R44, 16777216 ;  /* 0x4b8000002c2c8820 */ /* 0x000fe20000400000 */
[----:B------:R-:W-:Y:S01]  /*1540*/  @P1 FMUL R20, R20, 0.25 ;  /* 0x3e80000014141820 */ /* 0x000fe20000400000 */
[----:B------:R-:W-:Y:S01]  /*1550*/  @P1 FMUL R27, R27, 0.25 ;  /* 0x3e8000001b1b1820 */ /* 0x000fe20000400000 */
[----:B------:R-:W-:Y:S01]  /*1560*/  @P1 FMUL R26, R26, 0.25 ;  /* 0x3e8000001a1a1820 */ /* 0x000fe20000400000 */
[----:B------:R-:W-:Y:S01]  /*1570*/  @P1 FMUL R18, R18, 0.25 ;  /* 0x3e80000012121820 */ /* 0x000fe20000400000 */
[----:B------:R-:W-:Y:S01]  /*1580*/  @P1 FMUL R31, R31, 0.25 ;  /* 0x3e8000001f1f1820 */ /* 0x000fe20000400000 */
[C---:B-1----:R-:W-:Y:S01]  /*1590*/  LOP3.LUT R3, R0.reuse, 0x1c, RZ, 0xc0, !PT ;  /* 0x0000001c00037812 */ /* 0x042fe200078ec0ff */
[C---:B------:R-:W-:Y:S01]  /*15a0*/  IMAD.SHL.U32 R2, R0.reuse, 0x20, RZ ;  /* 0x0000002000027824 */ /* 0x040fe200078e00ff */
[C---:B------:R-:W-:Y:S01]  /*15b0*/  SHF.L.U32 R5, R0.reuse, 0x3, RZ ;  /* 0x0000000300057819 */ /* 0x040fe200000006ff */
[----:B------:R-:W-:Y:S01]  /*15c0*/  IMAD.SHL.U32 R9, R0, 0x80, RZ ;  /* 0x0000008000097824 */ /* 0x000fe200078e00ff */
[----:B------:R-:W-:Y:S01]  /*15d0*/  SHF.L.U32 R3, R3, 0x1, RZ ;  /* 0x0000000103037819 */ /* 0x000fe200000006ff */
[----:B------:R-:W-:Y:S01]  /*15e0*/  @P1 FMUL R30, R30, 0.25 ;  /* 0x3e8000001e1e1820 */ /* 0x000fe20000400000 */
[C---:B------:R-:W-:Y:S01]  /*15f0*/  LOP3.LUT R15, R0.reuse, 0x20, RZ, 0xc0, !PT ;  /* 0x00000020000f7812 */ /* 0x040fe200078ec0ff */
[----:B------:R-:W-:Y:S01]  /*1600*/  @!P0 FMUL R23, R23, 16777216 ;  /* 0x4b80000017178820 */ /* 0x000fe20000400000 */
[----:B------:R-:W-:Y:S01]  /*1610*/  LOP3.LUT R10, R3, 0x260, R2, 0x78, !PT ;  /* 0x00000260030a7812 */ /* 0x000fe200078e7802 */
[----:B------:R-:W-:Y:S01]  /*1620*/  @!P0 FMUL R19, R19, 16777216 ;  /* 0x4b80000013138820 */ /* 0x000fe20000400000 */
[----:B------:R-:W-:Y:S01]  /*1630*/  LOP3.LUT R2, R0, 0xc0, RZ, 0xc0, !PT ;  /* 0x000000c000027812 */ /* 0x000fe200078ec0ff */
[----:B------:R-:W-:Y:S01]  /*1640*/  @!P0 FMUL R20, R20, 16777216 ;  /* 0x4b80000014148820 */ /* 0x000fe20000400000 */
[----:B------:R-:W-:Y:S01]  /*1650*/  SHF.R.U32.HI R3, RZ, 0x1, R0 ;  /* 0x00000001ff037819 */ /* 0x000fe20000011600 */
[----:B------:R-:W-:Y:S01]  /*1660*/  @!P0 FMUL R27, R27, 16777216 ;  /* 0x4b8000001b1b8820 */ /* 0x000fe20000400000 */
[----:B------:R-:W-:Y:S01]  /*1670*/  SHF.R.U32.HI R2, RZ, 0x1, R2 ;  /* 0x00000001ff027819 */ /* 0x000fe20000011602 */
[----:B------:R-:W-:Y:S01]  /*1680*/  @!P0 FMUL R26, R26, 16777216 ;  /* 0x4b8000001a1a8820 */ /* 0x000fe20000400000 */
[----:B------:R-:W-:Y:S01]  /*1690*/  LEA R10, R15, R10, 0x2 ;  /* 0x0000000a0f0a7211 */ /* 0x000fe200078e10ff */
[----:B------:R-:W-:Y:S01]  /*16a0*/  @!P0 FMUL R18, R18, 16777216 ;  /* 0x4b80000012128820 */ /* 0x000fe20000400000 */
[----:B------:R-:W-:Y:S01]  /*16b0*/  LOP3.LUT R16, R2, 0x1f8, R5, 0x78, !PT ;  /* 0x000001f802107812 */ /* 0x000fe200078e7805 */
[----:B------:R-:W0:Y:S01]  /*16c0*/  MUFU.RCP R15, R44 ;  /* 0x0000002c000f7308 */ /* 0x000e220000001000 */
[----:B------:R-:W-:Y:S01]  /*16d0*/  LOP3.LUT R2, R5, 0x38, RZ, 0xc0, !PT ;  /* 0x0000003805027812 */ /* 0x000fe200078ec0ff */
[----:B------:R-:W-:Y:S01]  /*16e0*/  @!P0 FMUL R31, R31, 16777216 ;  /* 0x4b8000001f1f8820 */ /* 0x000fe20000400000 */
[----:B------:R-:W-:Y:S01]  /*16f0*/  LOP3.LUT R5, R3, 0x4, RZ, 0xc0, !PT ;  /* 0x0000000403057812 */ /* 0x000fe200078ec0ff */
[----:B------:R-:W-:Y:S01]  /*1700*/  FMUL R3, R45, 8388608 ;  /* 0x4b0000002d037820 */ /* 0x000fe20000400000 */
[----:B------:R-:W-:Y:S01]  /*1710*/  I2FP.F32.S32 R14, R13 ;  /* 0x0000000d000e7245 */ /* 0x000fe20000201400 */
[----:B------:R-:W-:Y:S01]  /*1720*/  @!P0 FMUL R30, R30, 16777216 ;  /* 0x4b8000001e1e8820 */ /* 0x000fe20000400000 */
[----:B------:R-:W-:Y:S01]  /*1730*/  IADD3 R2, R5, UR6, R2 ;  /* 0x0000000605027c10 */ /* 0x000fe2000fffe002 */
[----:B------:R-:W-:Y:S01]  /*1740*/  ULDC.64 UR4, c[0x0][0x270] ;  /* 0x00009c0000047ab9 */ /* 0x000fe20000000a00 */
[----:B------:R-:W-:Y:S01]  /*1750*/  FSEL R3, R3, R45, !P2 ;  /* 0x0000002d03037208 */ /* 0x000fe20005000000 */
[----:B------:R-:W-:Y:S01]  /*1760*/  UIMAD UR4, UR10, UR4, URZ ;  /* 0x000000040a0472a4 */ /* 0x000fe2000f8e023f */
[----:B------:R-:W-:-:S02]  /*1770*/  LOP3.LUT R9, R9, 0x600, RZ, 0xc0, !PT ;  /* 0x0000060009097812 */ /* 0x000fc400078ec0ff */
[----:B------:R-:W-:Y:S01]  /*1780*/  IADD3 R5, R3, -0x3f3504f3, RZ ;  /* 0xc0cafb0d03057810 */ /* 0x000fe20007ffe0ff */
[----:B------:R-:W-:Y:S01]  /*1790*/  USHF.L.U32 UR7, UR4, 0x1, URZ ;  /* 0x0000000104077899 */ /* 0x000fe2000800063f */
[----:B------:R-:W-:Y:S02]  /*17a0*/  IADD3 R9, R16, UR6, R9 ;  /* 0x0000000610097c10 */ /* 0x000fe4000fffe009 */
[----:B------:R-:W-:Y:S01]  /*17b0*/  LOP3.LUT R12, R5, 0xff800000, RZ, 0xc0, !PT ;  /* 0xff800000050c7812 */ /* 0x000fe200078ec0ff */
[C---:B0-----:R-:W-:Y:S01]  /*17c0*/  FMUL R20, R15.reuse, R20 ;  /* 0x000000140f147220 */ /* 0x041fe20000400000 */
[----:B------:R-:W-:Y:S01]  /*17d0*/  FSEL R5, RZ, -23, P2 ;  /* 0xc1b80000ff057808 */ /* 0x000fe20001000000 */
[----:B------:R-:W-:Y:S01]  /*17e0*/  FMUL R16, R15, R27 ;  /* 0x0000001b0f107220 */ /* 0x000fe20000400000 */
[----:B------:R-:W-:Y:S01]  /*17f0*/  FSETP.GT.AND P2, PT, |R45|, 8.50705917302346158658e+37, PT ;  /* 0x7e8000002d00780b */ /* 0x000fe20003f44200 */
[C---:B------:R-:W-:Y:S01]  /*1800*/  FMUL R31, R15.reuse, R31 ;  /* 0x0000001f0f1f7220 */ /* 0x040fe20000400000 */
[----:B------:R-:W-:Y:S01]  /*1810*/  I2FP.F32.S32 R8, R12 ;  /* 0x0000000c00087245 */ /* 0x000fe20000201400 */
[----:B------:R-:W-:Y:S01]  /*1820*/  FMUL R30, R15, R30 ;  /* 0x0000001e0f1e7220 */ /* 0x000fe20000400000 */
[----:B------:R-:W-:-:S02]  /*1830*/  ISETP.GE.U32.AND P1, PT, R3, 0x7f800000, PT ;  /* 0x7f8000000300780c */ /* 0x000fc40003f26070 */
[----:B------:R-:W-:Y:S01]  /*1840*/  FSETP.NEU.AND P0, PT, R3, RZ, PT ;  /* 0x000000ff0300720b */ /* 0x000fe20003f0d000 */
[----:B------:R-:W-:Y:S01]  /*1850*/  FFMA.FTZ R5, R8, 1.1920928955078125e-07, R5 ;  /* 0x3400000008057823 */ /* 0x000fe20000010005 */
[----:B------:R-:W-:Y:S01]  /*1860*/  FFMA.FTZ R8, R14, 1.1920928955078125e-07, R11 ;  /* 0x340000000e087823 */ /* 0x000fe2000001000b */
[C---:B------:R-:W-:Y:S01]  /*1870*/  FMUL R11, R15.reuse, R23 ;  /* 0x000000170f0b7220 */ /* 0x040fe20000400000 */
[C---:B------:R-:W-:Y:S01]  /*1880*/  FMUL R14, R15.reuse, R19 ;  /* 0x000000130f0e7220 */ /* 0x040fe20000400000 */
[C---:B------:R-:W-:Y:S01]  /*1890*/  FMUL R23, R15.reuse, R26 ;  /* 0x0000001a0f177220 */ /* 0x040fe20000400000 */
[----:B------:R-:W-:Y:S01]  /*18a0*/  FMUL R19, R15, R18 ;  /* 0x000000120f137220 */ /* 0x000fe20000400000 */
[----:B------:R-:W-:Y:S01]  /*18b0*/  @P2 FMUL R45, R45, 0.25 ;  /* 0x3e8000002d2d2820 */ /* 0x000fe20000400000 */
[----:B------:R-:W-:Y:S01]  /*18c0*/  @P2 FMUL R7, R7, 0.25 ;  /* 0x3e80000007072820 */ /* 0x000fe20000400000 */
[----:B------:R-:W-:Y:S01]  /*18d0*/  @P2 FMUL R24, R24, 0.25 ;  /* 0x3e80000018182820 */ /* 0x000fe20000400000 */
[----:B------:R-:W-:Y:S01]  /*18e0*/  IADD3 R15, R3, -R12, RZ ;  /* 0x8000000c030f7210 */ /* 0x000fe20007ffe0ff */
[----:B------:R-:W-:Y:S01]  /*18f0*/  @!P3 FMUL R45, R45, 16777216 ;  /* 0x4b8000002d2db820 */ /* 0x000fe20000400000 */
[----:B------:R-:W-:Y:S01]  /*1900*/  @!P3 FMUL R7, R7, 16777216 ;  /* 0x4b8000000707b820 */ /* 0x000fe20000400000 */
[----:B------:R-:W-:Y:S01]  /*1910*/  @!P3 FMUL R24, R24, 16777216 ;  /* 0x4b8000001818b820 */ /* 0x000fe20000400000 */
[----:B------:R-:W-:Y:S01]  /*1920*/  IMAD.IADD R18, R4, 0x1, -R13 ;  /* 0x0000000104127824 */ /* 0x000fe200078e0a0d */
[----:B------:R-:W0:Y:S01]  /*1930*/  MUFU.RCP R22, R45 ;  /* 0x0000002d00167308 */ /* 0x000e220000001000 */
[----:B------:R-:W-:Y:S01]  /*1940*/  FADD R15, R15, -1 ;  /* 0xbf8000000f0f7421 */ /* 0x000fe20000000000 */
[----:B------:R-:W-:Y:S01]  /*1950*/  @P2 FMUL R25, R25, 0.25 ;  /* 0x3e80000019192820 */ /* 0x000fe20000400000 */
[----:B------:R-:W-:Y:S01]  /*1960*/  @P2 FMUL R21, R21, 0.25 ;  /* 0x3e80000015152820 */ /* 0x000fe20000400000 */
[----:B------:R-:W-:Y:S01]  /*1970*/  @P2 FMUL R17, R17, 0.25 ;  /* 0x3e80000011112820 */ /* 0x000fe20000400000 */
[----:B------:R-:W-:Y:S01]  /*1980*/  @P2 FMUL R29, R29, 0.25 ;  /* 0x3e8000001d1d2820 */ /* 0x000fe20000400000 */
[----:B------:R-:W-:Y:S01]  /*1990*/  FADD R18, R18, -1 ;  /* 0xbf80000012127421 */ /* 0x000fe20000000000 */
[----:B------:R-:W-:Y:S01]  /*19a0*/  @P2 FMUL R6, R6, 0.25 ;  /* 0x3e80000006062820 */ /* 0x000fe20000400000 */
[----:B------:R-:W-:Y:S01]  /*19b0*/  @P2 FMUL R28, R28, 0.25 ;  /* 0x3e8000001c1c2820 */ /* 0x000fe20000400000 */
[----:B------:R-:W-:Y:S01]  /*19c0*/  @!P3 FMUL R25, R25, 16777216 ;  /* 0x4b8000001919b820 */ /* 0x000fe20000400000 */
[----:B------:R-:W-:Y:S01]  /*19d0*/  @!P3 FMUL R21, R21, 16777216 ;  /* 0x4b8000001515b820 */ /* 0x000fe20000400000 */
[----:B------:R-:W-:Y:S01]  /*19e0*/  @!P3 FMUL R17, R17, 16777216 ;  /* 0x4b8000001111b820 */ /* 0x000fe20000400000 */
[----:B------:R-:W-:Y:S01]  /*19f0*/  @!P3 FMUL R29, R29, 16777216 ;  /* 0x4b8000001d1db820 */ /* 0x000fe20000400000 */
[----:B------:R-:W-:Y:S01]  /*1a00*/  @!P3 FMUL R6, R6, 16777216 ;  /* 0x4b8000000606b820 */ /* 0x000fe20000400000 */
[----:B------:R-:W-:Y:S01]  /*1a10*/  @!P3 FMUL R28, R28, 16777216 ;  /* 0x4b8000001c1cb820 */ /* 0x000fe20000400000 */
[----:B------:R-:W-:Y:S01]  /*1a20*/  ISETP.GE.U32.AND P2, PT, R4, 0x7f800000, PT ;  /* 0x7f8000000400780c */ /* 0x000fe20003f46070 */
[C---:B0-----:R-:W-:Y:S01]  /*1a30*/  FMUL R7, R22.reuse, R7 ;  /* 0x0000000716077220 */ /* 0x041fe20000400000 */
[C---:B------:R-:W-:Y:S01]  /*1a40*/  FMUL R24, R22.reuse, R24 ;  /* 0x0000001816187220 */ /* 0x040fe20000400000 */
[C---:B------:R-:W-:Y:S01]  /*1a50*/  FMUL R21, R22.reuse, R21 ;  /* 0x0000001516157220 */ /* 0x040fe20000400000 */
[C---:B------:R-:W-:Y:S01]  /*1a60*/  FMUL R26, R22.reuse, R29 ;  /* 0x0000001d161a7220 */ /* 0x040fe20000400000 */
[C---:B------:R-:W-:Y:S01]  /*1a70*/  FMUL R6, R22.reuse, R6 ;  /* 0x0000000616067220 */ /* 0x040fe20000400000 */
[----:B------:R-:W-:Y:S01]  /*1a80*/  FMUL R27, R22, R28 ;  /* 0x0000001c161b7220 */ /* 0x000fe20000400000 */
[----:B------:R-:W-:Y:S01]  /*1a90*/  F2FP.BF16.F32.PACK_AB R7, R7, R24 ;  /* 0x000000180707723e */ /* 0x000fe200000010ff */
[----:B------:R-:W-:-:S03]  /*1aa0*/  IMAD.MOV.U32 R24, RZ, RZ, 0x3dc6b27f ;  /* 0x3dc6b27fff187424 */ /* 0x000fc600078e00ff */
[----:B------:R-:W-:Y:S01]  /*1ab0*/  F2FP.BF16.F32.PACK_AB R6, R6, R27 ;  /* 0x0000001b0606723e */ /* 0x000fe200000010ff */
[CC--:B------:R-:W-:Y:S01]  /*1ac0*/  FFMA.FTZ R12, R15.reuse, R24.reuse, -0.16845393180847167969 ;  /* 0xbe2c7f300f0c7423 */ /* 0x0c0fe20000010018 */
[----:B------:R-:W-:Y:S01]  /*1ad0*/  FFMA.FTZ R13, R18, R24, -0.16845393180847167969 ;  /* 0xbe2c7f30120d7423 */ /* 0x000fe20000010018 */
[C---:B------:R-:W-:Y:S01]  /*1ae0*/  FMUL R24, R22.reuse, R25 ;  /* 0x0000001916187220 */ /* 0x040fe20000400000 */
[----:B------:R-:W-:Y:S01]  /*1af0*/  FMUL R25, R22, R17 ;  /* 0x0000001116197220 */ /* 0x000fe20000400000 */
[C---:B------:R-:W-:Y:S01]  /*1b00*/  FFMA.FTZ R12, R15.reuse, R12, 0.1716887056827545166 ;  /* 0x3e2fcf2a0f0c7423 */ /* 0x040fe2000001000c */
[C---:B------:R-:W-:Y:S01]  /*1b10*/  FFMA.FTZ R13, R18.reuse, R13, 0.1716887056827545166 ;  /* 0x3e2fcf2a120d7423 */ /* 0x040fe2000001000d */
[----:B------:R-:W-:Y:S02]  /*1b20*/  STS.64 [R10+UR6], R6 ;  /* 0x000000060a007988 */ /* 0x000fe40008000a06 */
[----:B------:R-:W-:Y:S01]  /*1b30*/  FFMA.FTZ R12, R15, R12, -0.17900948226451873779 ;  /* 0xbe374e430f0c7423 */ /* 0x000fe2000001000c */
[----:B------:R-:W-:Y:S01]  /*1b40*/  FFMA.FTZ R17, R18, R13, -0.17900948226451873779 ;  /* 0xbe374e4312117423 */ /* 0x000fe2000001000d */
[----:B------:R-:W-:-:S02]  /*1b50*/  F2FP.BF16.F32.PACK_AB R13, R21, R24 ;  /* 0x00000018150d723e */ /* 0x000fc400000010ff */
[----:B------:R-:W-:Y:S01]  /*1b60*/  FFMA.FTZ R22, R15, R12, 0.20512372255325317383 ;  /* 0x3e520bf40f167423 */ /* 0x000fe2000001000c */
[----:B------:R-:W-:Y:S01]  /*1b70*/  F2FP.BF16.F32.PACK_AB R12, R25, R26 ;  /* 0x0000001a190c723e */ /* 0x000fe200000010ff */
[----:B------:R-:W-:Y:S01]  /*1b80*/  FFMA.FTZ R17, R18, R17, 0.20512372255325317383 ;  /* 0x3e520bf412117423 */ /* 0x000fe20000010011 */
[----:B------:R-:W-:Y:S01]  /*1b90*/  F2FP.BF16.F32.PACK_AB R21, R20, R23 ;  /* 0x000000171415723e */ /* 0x000fe200000010ff */
[----:B------:R-:W-:Y:S01]  /*1ba0*/  FFMA.FTZ R22, R15, R22, -0.24046532809734344482 ;  /* 0xbe763c8b0f167423 */ /* 0x000fe20000010016 */
[----:B------:R-:W-:Y:S01]  /*1bb0*/  F2FP.BF16.F32.PACK_AB R25, R11, R16 ;  /* 0x000000100b19723e */ /* 0x000fe200000010ff */
[----:B------:R0:W-:Y:S01]  /*1bc0*/  STS.64 [R10+UR6+0x100], R12 ;  /* 0x0001000c0a007988 */ /* 0x0001e20008000a06 */
[----:B------:R-:W-:Y:S01]  /*1bd0*/  F2FP.BF16.F32.PACK_AB R20, R19, R30 ;  /* 0x0000001e1314723e */ /* 0x000fe200000010ff */
[C---:B------:R-:W-:Y:S01]  /*1be0*/  FFMA.FTZ R22, R15.reuse, R22, 0.28857114911079406738 ;  /* 0x3e93bf990f167423 */ /* 0x040fe20000010016 */
[----:B------:R-:W-:Y:S01]  /*1bf0*/  LOP3.LUT R11, R10, 0x40, RZ, 0x3c, !PT ;  /* 0x000000400a0b7812 */ /* 0x000fe200078e3cff */
[----:B------:R-:W-:Y:S01]  /*1c00*/  FFMA.FTZ R17, R18, R17, -0.24046532809734344482 ;  /* 0xbe763c8b12117423 */ /* 0x000fe20000010011 */
[----:B------:R-:W-:Y:S01]  /*1c10*/  F2FP.BF16.F32.PACK_AB R24, R14, R31 ;  /* 0x0000001f0e18723e */ /* 0x000fe200000010ff */
[C---:B------:R-:W-:Y:S01]  /*1c20*/  FFMA.FTZ R22, R15.reuse, R22, -0.36067417263984680176 ;  /* 0xbeb8aa490f167423 */ /* 0x040fe20000010016 */
[----:B------:R-:W1:Y:S01]  /*1c30*/  LDC R26, c[0x0][0x278] ;  /* 0x00009e00ff1a7b82 */ /* 0x000e620000000800 */
[----:B------:R-:W-:Y:S01]  /*1c40*/  STS.64 [R11+UR6+0x400], R20 ;  /* 0x000400140b007988 */ /* 0x000fe20008000a06 */
[----:B------:R-:W-:Y:S01]  /*1c50*/  FFMA.FTZ R17, R18, R17, 0.28857114911079406738 ;  /* 0x3e93bf9912117423 */ /* 0x000fe20000010011 */
[C---:B------:R-:W-:Y:S01]  /*1c60*/  FFMA.FTZ R22, R15.reuse, R22, 0.48089820146560668945 ;  /* 0x3ef6384a0f167423 */ /* 0x040fe20000010016 */
[----:B------:R-:W-:Y:S01]  /*1c70*/  SHF.L.U32 R14, R0, 0x2, RZ ;  /* 0x00000002000e7819 */ /* 0x000fe200000006ff */
[----:B------:R2:W-:Y:S01]  /*1c80*/  STS.64 [R11+UR6+0x500], R24 ;  /* 0x000500180b007988 */ /* 0x0005e20008000a06 */
[----:B------:R-:W-:Y:S01]  /*1c90*/  FFMA.FTZ R17, R18, R17, -0.36067417263984680176 ;  /* 0xbeb8aa4912117423 */ /* 0x000fe20000010011 */
[C---:B------:R-:W-:Y:S01]  /*1ca0*/  FFMA.FTZ R22, R15.reuse, R22, -0.72134751081466674805 ;  /* 0xbf38aa3b0f167423 */ /* 0x040fe20000010016 */
[----:B0-----:R-:W-:Y:S01]  /*1cb0*/  LOP3.LUT R13, R14, 0x40, RZ, 0xc0, !PT ;  /* 0x000000400e0d7812 */ /* 0x001fe200078ec0ff */
[----:B------:R-:W-:Y:S01]  /*1cc0*/  BAR.SYNC.DEFER_BLOCKING 0x0 ;  /* 0x0000000000007b1d */ /* 0x000fe20000010000 */
[----:B------:R-:W-:Y:S01]  /*1cd0*/  FFMA.FTZ R17, R18, R17, 0.48089820146560668945 ;  /* 0x3ef6384a12117423 */ /* 0x000fe20000010011 */
[----:B------:R-:W-:-:S02]  /*1ce0*/  FMUL R22, R15, R22 ;  /* 0x000000160f167220 */ /* 0x000fc40000400000 */
[----:B------:R-:W-:Y:S02]  /*1cf0*/  IMAD.IADD R14, R13, 0x1, R2 ;  /* 0x000000010d0e7824 */ /* 0x000fe400078e0202 */
[C---:B------:R-:W-:Y:S01]  /*1d00*/  FFMA.FTZ R17, R18.reuse, R17, -0.72134751081466674805 ;  /* 0xbf38aa3b12117423 */ /* 0x040fe20000010011 */
[C---:B------:R-:W-:Y:S01]  /*1d10*/  FMUL R22, R15.reuse, R22 ;  /* 0x000000160f167220 */ /* 0x040fe20000400000 */
[----:B------:R-:W-:Y:S01]  /*1d20*/  @P1 MOV R2, 0x7f800000 ;  /* 0x7f80000000021802 */ /* 0x000fe20000000f00 */
[----:B--2---:R-:W0:Y:S01]  /*1d30*/  LDC.64 R10, c[0x0][0x228] ;  /* 0x00008a00ff0a7b82 */ /* 0x004e220000000a00 */
[----:B------:R-:W-:Y:S01]  /*1d40*/  FMUL R17, R18, R17 ;  /* 0x0000001112117220 */ /* 0x000fe20000400000 */
[----:B------:R-:W-:Y:S01]  /*1d50*/  FFMA.FTZ R22, R15, 1.4426950216293334961, R22 ;  /* 0x3fb8aa3b0f167823 */ /* 0x000fe20000010016 */
[----:B------:R-:W-:Y:S02]  /*1d60*/  LEA.HI R13, R0, 0x18, RZ, 0x1b ;  /* 0x00000018000d7811 */ /* 0x000fe400078fd8ff */
[----:B------:R-:W-:Y:S01]  /*1d70*/  FMUL R17, R18, R17 ;  /* 0x0000001112117220 */ /* 0x000fe20000400000 */
[----:B------:R-:W-:Y:S01]  /*1d80*/  FADD R22, R5, R22 ;  /* 0x0000001605167221 */ /* 0x000fe20000000000 */
[----:B------:R-:W-:Y:S01]  /*1d90*/  @P1 FFMA.FTZ R22, R3, R2, +INF ;  /* 0x7f80000003161423 */ /* 0x000fe20000010002 */
[----:B------:R-:W-:-:S02]  /*1da0*/  IMAD R2, R47, UR5, RZ ;  /* 0x000000052f027c24 */ /* 0x000fc4000f8e02ff */
[----:B------:R-:W-:Y:S01]  /*1db0*/  FFMA.FTZ R17, R18, 1.4426950216293334961, R17 ;  /* 0x3fb8aa3b12117823 */ /* 0x000fe20000010011 */
[----:B------:R-:W-:Y:S01]  /*1dc0*/  @P2 IMAD.MOV.U32 R5, RZ, RZ, 0x7f800000 ;  /* 0x7f800000ff052424 */ /* 0x000fe200078e00ff */
[----:B------:R-:W-:Y:S01]  /*1dd0*/  UIMAD.WIDE UR4, UR4, 0x2, URZ ;  /* 0x00000002040478a5 */ /* 0x000fe2000f8e023f */
[----:B-1----:R-:W-:Y:S02]  /*1de0*/  IMAD R13, R13, R26, RZ ;  /* 0x0000001a0d0d7224 */ /* 0x002fe400078e02ff */
[----:B------:R-:W-:Y:S01]  /*1df0*/  FADD R17, R8, R17 ;  /* 0x0000001108117221 */ /* 0x000fe20000000000 */
[----:B------:R-:W-:Y:S01]  /*1e00*/  SHF.L.U32 R3, R2, 0x1, RZ ;  /* 0x0000000102037819 */ /* 0x000fe200000006ff */
[----:B------:R-:W-:Y:S01]  /*1e10*/  @P2 FFMA.FTZ R17, R4, R5, +INF ;  /* 0x7f80000004112423 */ /* 0x000fe20000010005 */
[----:B------:R1:W2:Y:S01]  /*1e20*/  LDS.64 R6, [R9] ;  /* 0x0000000009067984 */ /* 0x0002a20000000a00 */
[----:B------:R-:W-:Y:S01]  /*1e30*/  IMAD.HI R2, R2, 0x2, RZ ;  /* 0x0000000202027827 */ /* 0x000fe200078e02ff */
[----:B------:R-:W-:Y:S01]  /*1e40*/  FSETP.NEU.AND P1, PT, R4, RZ, PT ;  /* 0x000000ff0400720b */ /* 0x000fe20003f2d000 */
[----:B------:R-:W3:Y:S01]  /*1e50*/  LDC.64 R18, c[0x0][0x230] ;  /* 0x00008c00ff127b82 */ /* 0x000ee20000000a00 */
[----:B------:R-:W-:Y:S01]  /*1e60*/  FSEL R22, R22, -INF , P0 ;  /* 0xff80000016167808 */ /* 0x000fe20000000000 */
[----:B------:R-:W-:Y:S01]  /*1e70*/  ULDC UR4, c[0x0][0x27c] ;  /* 0x00009f0000047ab9 */ /* 0x000fe20000000800 */
[C---:B------:R-:W-:Y:S01]  /*1e80*/  LOP3.LUT P0, RZ, R0.reuse, 0xe0, RZ, 0xc0, !PT ;  /* 0x000000e000ff7812 */ /* 0x040fe2000780c0ff */
[----:B------:R-:W-:Y:S01]  /*1e90*/  UIMAD UR4, UR10, UR4, URZ ;  /* 0x000000040a0472a4 */ /* 0x000fe2000f8e023f */
[----:B-1----:R-:W-:Y:S01]  /*1ea0*/  SHF.R.U32.HI R9, RZ, 0x5, R0 ;  /* 0x00000005ff097819 */ /* 0x002fe20000011600 */
[----:B------:R-:W-:Y:S01]  /*1eb0*/  IMAD.SHL.U32 R0, R0, 0x2, RZ ;  /* 0x0000000200007824 */ /* 0x000fe200078e00ff */
[----:B0-----:R-:W-:Y:S01]  /*1ec0*/  IADD3 R8, P2, P3, R3, UR7, R10 ;  /* 0x0000000703087c10 */ /* 0x001fe2000fb5e00a */
[----:B------:R-:W-:Y:S01]  /*1ed0*/  FFMA R22, R22, 0.69314718246459960938, R37 ;  /* 0x3f31721816167823 */ /* 0x000fe20000000025 */
[----:B------:R-:W-:Y:S01]  /*1ee0*/  SGXT.U32 R9, R9, 0x3 ;  /* 0x000000030909781a */ /* 0x000fe20000000000 */
[----:B------:R-:W-:Y:S01]  /*1ef0*/  USHF.L.U32 UR7, UR4, 0x2, URZ ;  /* 0x0000000204077899 */ /* 0x000fe2000800063f */
[----:B------:R-:W-:Y:S01]  /*1f00*/  IADD3.X R16, R2, UR5, R11, P2, P3 ;  /* 0x0000000502107c10 */ /* 0x000fe200097e640b */
[----:B------:R-:W-:Y:S01]  /*1f10*/  UIMAD.WIDE UR4, UR4, 0x4, URZ ;  /* 0x00000004040478a5 */ /* 0x000fe2000f8e023f */
[----:B------:R-:W-:Y:S01]  /*1f20*/  LEA R10, P3, R13, R8, 0x1 ;  /* 0x000000080d0a7211 */ /* 0x000fe200078608ff */
[----:B------:R-:W-:-:S03]  /*1f30*/  IMAD R5, R9, R26, RZ ;  /* 0x0000001a09057224 */ /* 0x000fc600078e02ff */
[----:B------:R-:W-:Y:S01]  /*1f40*/  LEA.HI.X.SX32 R11, R13, R16, 0x1, P3 ;  /* 0x000000100d0b7211 */ /* 0x000fe200018f0eff */
[----:B------:R-:W-:Y:S01]  /*1f50*/  IMAD R9, R26, 0x8, R5 ;  /* 0x000000081a097824 */ /* 0x000fe200078e0205 */
[----:B------:R-:W-:-:S04]  /*1f60*/  LEA R2, P4, R5, R8, 0x1 ;  /* 0x0000000805027211 */ /* 0x000fc800078808ff */
[----:B------:R-:W-:Y:S02]  /*1f70*/  LEA R4, P2, R9, R8, 0x1 ;  /* 0x0000000809047211 */ /* 0x000fe400078408ff */
[----:B------:R-:W-:Y:S02]  /*1f80*/  LEA R12, R26, R9, 0x3 ;  /* 0x000000091a0c7211 */ /* 0x000fe400078e18ff */
[-C--:B------:R-:W-:Y:S02]  /*1f90*/  LEA.HI.X.SX32 R3, R5, R16.reuse, 0x1, P4 ;  /* 0x0000001005037211 */ /* 0x080fe400020f0eff */
[----:B------:R-:W-:Y:S02]  /*1fa0*/  LEA.HI.X.SX32 R5, R9, R16, 0x1, P2 ;  /* 0x0000001009057211 */ /* 0x000fe400010f0eff */
[----:B------:R-:W-:-:S04]  /*1fb0*/  LEA R8, P4, R12, R8, 0x1 ;  /* 0x000000080c087211 */ /* 0x000fc800078808ff */
[----:B------:R-:W-:Y:S02]  /*1fc0*/  LEA.HI.X.SX32 R9, R12, R16, 0x1, P4 ;  /* 0x000000100c097211 */ /* 0x000fe400020f0eff */
[----:B--2---:R-:W-:Y:S01]  /*1fd0*/  PRMT R13, R6, 0x7632, R13 ;  /* 0x00007632060d7816 */ /* 0x004fe2000000000d */
[----:B------:R0:W-:Y:S01]  /*1fe0*/  STG.E.U16 desc[UR16][R2.64], R6 ;  /* 0x0000000602007986 */ /* 0x0001e2000c101510 */
[----:B------:R-:W-:-:S03]  /*1ff0*/  FSEL R12, R17, -INF , P1 ;  /* 0xff800000110c7808 */ /* 0x000fc60000800000 */
[----:B------:R1:W-:Y:S02]  /*2000*/  STG.E.U16 desc[UR16][R4.64], R13 ;  /* 0x0000000d04007986 */ /* 0x0003e4000c101510 */
[----:B------:R-:W-:Y:S02]  /*2010*/  FFMA R23, R12, 0.69314718246459960938, R39 ;  /* 0x3f3172180c177823 */ /* 0x000fe40000000027 */
[----:B------:R2:W-:Y:S01]  /*2020*/  STG.E.U16 desc[UR16][R8.64], R7 ;  /* 0x0000000708007986 */ /* 0x0005e2000c101510 */
[----:B0-----:R-:W-:Y:S02]  /*2030*/  SHF.L.U32 R3, R47, 0x2, RZ ;  /* 0x000000022f037819 */ /* 0x001fe400000006ff */
[----:B-1----:R-:W-:Y:S02]  /*2040*/  PRMT R5, R7, 0x7632, R5 ;  /* 0x0000763207057816 */ /* 0x002fe40000000005 */
[----:B------:R-:W-:Y:S01]  /*2050*/  LOP3.LUT R4, R0, 0x78, RZ, 0xc0, !PT ;  /* 0x0000007800047812 */ /* 0x000fe200078ec0ff */
[----:B------:R-:W-:Y:S01]  /*2060*/  IMAD.HI R0, R47, 0x4, RZ ;  /* 0x000000042f007827 */ /* 0x000fe200078e02ff */
[----:B---3--:R-:W-:Y:S01]  /*2070*/  IADD3 R2, P1, P2, R3, UR7, R18 ;  /* 0x0000000703027c10 */ /* 0x008fe2000fa3e012 */
[----:B------:R2:W-:Y:S03]  /*2080*/  STG.E.U16 desc[UR16][R10.64], R5 ;  /* 0x000000050a007986 */ /* 0x0005e6000c101510 */
[----:B------:R-:W-:Y:S01]  /*2090*/  IADD3.X R3, R0, UR5, R19, P1, P2 ;  /* 0x0000000500037c10 */ /* 0x000fe20008fe4413 */
[----:B------:R-:W-:Y:S06]  /*20a0*/  BAR.SYNC.DEFER_BLOCKING 0x0 ;  /* 0x0000000000007b1d */ /* 0x000fec0000010000 */
[----:B------:R2:W-:Y:S02]  /*20b0*/  STS.64 [R4+UR6], R22 ;  /* 0x0000001604007988 */ /* 0x0005e40008000a06 */
[----:B------:R-:W-:Y:S06]  /*20c0*/  BAR.SYNC.DEFER_BLOCKING 0x0 ;  /* 0x0000000000007b1d */ /* 0x000fec0000010000 */
[----:B------:R-:W-:Y:S05]  /*20d0*/  @P0 EXIT ;  /* 0x000000000000094d */ /* 0x000fea0003800000 */
[----:B--2---:R-:W0:Y:S04]  /*20e0*/  LDS R5, [R14] ;  /* 0x000000000e057984 */ /* 0x004e280000000800 */
[----:B0-----:R-:W-:Y:S01]  /*20f0*/  STG.E desc[UR16][R2.64], R5 ;  /* 0x0000000502007986 */ /* 0x001fe2000c101910 */
[----:B------:R-:W-:Y:S05]  /*2100*/  EXIT ;  /* 0x000000000000794d */ /* 0x000fea0003800000 */
.L_x_2:
[----:B------:R-:W-:-:S00]  /*2110*/  BRA `(.L_x_2) ;  /* 0xfffffffc00fc7947 */ /* 0x000fc0000383ffff */
[----:B------:R-:W-:-:S00]  /*2120*/  NOP ;  /* 0x0000000000007918 */ /* 0x000fc00000000000 */
        /* <DEDUP_REMOVED lines=13> */
.L_x_3:


//--------------------- .nv.global.init           --------------------------
	.section	.nv.global.init,"aw",@progbits
.nv.global.init:
	.type		_$_str,@object
	.size		_$_str,(.L_0 - _$_str)
_$_str:
        /*0000*/ 	.byte	0x5f, 0x5f, 0x43, 0x55, 0x44, 0x41, 0x5f, 0x46, 0x54, 0x5a, 0x00
.L_0:


//--------------------- .nv.shared.attn_fwd       --------------------------
	.section	.nv.shared.attn_fwd,"aw",@nobits
	.sectionflags	@""
	.align	16
	.zero		1024


//--------------------- .nv.shared.reserved.0     --------------------------
	.section	.nv.shared.reserved.0,"aw",@nobits
	.weak		__nv_reservedSMEM_offset_0_alias
	.size		__nv_reservedSMEM_offset_0_alias, 0, 0
	.other		__nv_reservedSMEM_offset_0_alias,@"STO_CUDA_RESERVED_SHARED STV_DEFAULT"
__nv_reservedSMEM_offset_0_alias:
	.zero		0


//--------------------- .nv.constant0.attn_fwd    --------------------------
	.section	.nv.constant0.attn_fwd,"a",@progbits
	.sectionflags	@""
	.align	4
.nv.constant0.attn_fwd:
	.zero		664


//--------------------- SYMBOLS --------------------------

	.type		.nv.reservedSmem.offset0,@object
	.size		.nv.reservedSmem.offset0,0x4
